	.target	sm_103a

	.elftype	@"ET_EXEC"


//--------------------- .note.nv.tkinfo           --------------------------
	.section	.note.nv.tkinfo,"",@"SHT_NOTE"
	.sectionflags	@"SHF_NOTE_NV_TKINFO"
	.tkinfo
        /*0018*/ 	.word	0x00000002
        /*0030*/ 	.string	""
        /*0030*/ 	.string	"ptxas"
        /*0030*/ 	.string	"Cuda compilation tools, release 13.0, V13.0.88"
        /*0030*/ 	.string	"Build cuda_13.0.r13.0/compiler.36424714_0"
        /*0030*/ 	.string	"-arch sm_103a -m 64 "



//--------------------- .note.nv.cuinfo           --------------------------
	.section	.note.nv.cuinfo,"",@"SHT_NOTE"
	.sectionflags	@"SHF_NOTE_NV_CUINFO"
        /*0018*/ 	.short	0x0002
        /*001a*/ 	.short	0x0067
        /*001c*/ 	.short	0x0082
	.zero		2


//--------------------- .nv.info                  --------------------------
	.section	.nv.info,"",@"SHT_CUDA_INFO"
	.align	4


	//----- nvinfo : EIATTR_REGCOUNT
	.align		4
        /*0000*/ 	.byte	0x04, 0x2f
        /*0002*/ 	.short	(.L_12 - .L_11)
	.align		4
.L_11:
        /*0004*/ 	.word	index@(_ZN7cutlass13device_kernelIN5flash19enable_sm80_to_sm89INS1_16FlashAttnFwdSm80INS1_25CollectiveMainloopFwdSm80ILi8ELi1ELb1EN4cute5tupleIJNS5_1CILi128EEENS7_ILi112EEES8_EEELi128ENS_6half_tEfNS_4arch4Sm80ELb1ELb0ELb1ELb1ELb0ELb1ELb1ELb1EEENS1_21CollectiveEpilogueFwdINS6_IJS8_S8_S9_EEENS6_IJNS7_ILi1EEESH_SH_EEESB_SD_Li256ELb1ELb1ELb1ELb0EEENS1_36VarlenDynamicPersistentTileSchedulerILi128ELi112ELi256ELi256ELb1ELb1ELb0ELb1ELb1ELb1EEEEEEEEEvNT_6ParamsE)
        /*0008*/ 	.word	0x00000004


	//----- nvinfo : EIATTR_FRAME_SIZE
	.align		4
.L_12:
        /*000c*/ 	.byte	0x04, 0x11
        /*000e*/ 	.short	(.L_14 - .L_13)
	.align		4
.L_13:
        /*0010*/ 	.word	index@(_ZN7cutlass13device_kernelIN5flash19enable_sm80_to_sm89INS1_16FlashAttnFwdSm80INS1_25CollectiveMainloopFwdSm80ILi8ELi1ELb1EN4cute5tupleIJNS5_1CILi128EEENS7_ILi112EEES8_EEELi128ENS_6half_tEfNS_4arch4Sm80ELb1ELb0ELb1ELb1ELb0ELb1ELb1ELb1EEENS1_21CollectiveEpilogueFwdINS6_IJS8_S8_S9_EEENS6_IJNS7_ILi1EEESH_SH_EEESB_SD_Li256ELb1ELb1ELb1ELb0EEENS1_36VarlenDynamicPersistentTileSchedulerILi128ELi112ELi256ELi256ELb1ELb1ELb0ELb1ELb1ELb1EEEEEEEEEvNT_6ParamsE)
        /*0014*/ 	.word	0x00000000


	//----- nvinfo : EIATTR_REGCOUNT
	.align		4
.L_14:
        /*0018*/ 	.byte	0x04, 0x2f
        /*001a*/ 	.short	(.L_16 - .L_15)
	.align		4
.L_15:
        /*001c*/ 	.word	index@(_ZN7cutlass13device_kernelIN5flash19enable_sm80_to_sm89INS1_16FlashAttnFwdSm80INS1_25CollectiveMainloopFwdSm80ILi8ELi1ELb1EN4cute5tupleIJNS5_1CILi128EEENS7_ILi112EEES8_EEELi128ENS_6half_tEfNS_4arch4Sm80ELb1ELb0ELb1ELb1ELb0ELb0ELb1ELb1EEENS1_21CollectiveEpilogueFwdINS6_IJS8_S8_S9_EEENS6_IJNS7_ILi1EEESH_SH_EEESB_SD_Li256ELb1ELb1ELb1ELb0EEENS1_36VarlenDynamicPersistentTileSchedulerILi128ELi112ELi256ELi256ELb1ELb1ELb0ELb1ELb1ELb1EEEEEEEEEvNT_6ParamsE)
        /*0020*/ 	.word	0x00000004


	//----- nvinfo : EIATTR_FRAME_SIZE
	.align		4
.L_16:
        /*0024*/ 	.byte	0x04, 0x11
        /*0026*/ 	.short	(.L_18 - .L_17)
	.align		4
.L_17:
        /*0028*/ 	.word	index@(_ZN7cutlass13device_kernelIN5flash19enable_sm80_to_sm89INS1_16FlashAttnFwdSm80INS1_25CollectiveMainloopFwdSm80ILi8ELi1ELb1EN4cute5tupleIJNS5_1CILi128EEENS7_ILi112EEES8_EEELi128ENS_6half_tEfNS_4arch4Sm80ELb1ELb0ELb1ELb1ELb0ELb0ELb1ELb1EEENS1_21CollectiveEpilogueFwdINS6_IJS8_S8_S9_EEENS6_IJNS7_ILi1EEESH_SH_EEESB_SD_Li256ELb1ELb1ELb1ELb0EEENS1_36VarlenDynamicPersistentTileSchedulerILi128ELi112ELi256ELi256ELb1ELb1ELb0ELb1ELb1ELb1EEEEEEEEEvNT_6ParamsE)
        /*002c*/ 	.word	0x00000000


	//----- nvinfo : EIATTR_REGCOUNT
	.align		4
.L_18:
        /*0030*/ 	.byte	0x04, 0x2f
        /*0032*/ 	.short	(.L_20 - .L_19)
	.align		4
.L_19:
        /*0034*/ 	.word	index@(_ZN7cutlass13device_kernelIN5flash19enable_sm80_to_sm89INS1_16FlashAttnFwdSm80INS1_25CollectiveMainloopFwdSm80ILi4ELi1ELb0EN4cute5tupleIJNS5_1CILi128EEENS7_ILi64EEES8_EEELi128ENS_6half_tEfNS_4arch4Sm80ELb1ELb0ELb1ELb0ELb0ELb0ELb1ELb1EEENS1_21CollectiveEpilogueFwdINS6_IJS8_S8_S9_EEENS6_IJNS7_ILi1EEESH_SH_EEESB_SD_Li128ELb0ELb1ELb1ELb0EEENS1_30DynamicPersistentTileSchedulerILi128ELi128ELb1ELb1ELb0EEEEEEEEEvNT_6ParamsE)
        /*0038*/ 	.word	0x00000004


	//----- nvinfo : EIATTR_FRAME_SIZE
	.align		4
.L_20:
        /*003c*/ 	.byte	0x04, 0x11
        /*003e*/ 	.short	(.L_22 - .L_21)
	.align		4
.L_21:
        /*0040*/ 	.word	index@(_ZN7cutlass13device_kernelIN5flash19enable_sm80_to_sm89INS1_16FlashAttnFwdSm80INS1_25CollectiveMainloopFwdSm80ILi4ELi1ELb0EN4cute5tupleIJNS5_1CILi128EEENS7_ILi64EEES8_EEELi128ENS_6half_tEfNS_4arch4Sm80ELb1ELb0ELb1ELb0ELb0ELb0ELb1ELb1EEENS1_21CollectiveEpilogueFwdINS6_IJS8_S8_S9_EEENS6_IJNS7_ILi1EEESH_SH_EEESB_SD_Li128ELb0ELb1ELb1ELb0EEENS1_30DynamicPersistentTileSchedulerILi128ELi128ELb1ELb1ELb0EEEEEEEEEvNT_6ParamsE)
        /*0044*/ 	.word	0x00000000


	//----- nvinfo : EIATTR_REGCOUNT
	.align		4
.L_22:
        /*0048*/ 	.byte	0x04, 0x2f
        /*004a*/ 	.short	(.L_24 - .L_23)
	.align		4
.L_23:
        /*004c*/ 	.word	index@(_ZN7cutlass13device_kernelIN5flash19enable_sm80_to_sm89INS1_16FlashAttnFwdSm80INS1_25CollectiveMainloopFwdSm80ILi8ELi1ELb1EN4cute5tupleIJNS5_1CILi128EEENS7_ILi96EEES8_EEELi128ENS_6half_tEfNS_4arch4Sm80ELb0ELb1ELb1ELb1ELb0ELb1ELb1ELb1EEENS1_21CollectiveEpilogueFwdINS6_IJS8_S8_S9_EEENS6_IJNS7_ILi1EEESH_SH_EEESB_SD_Li256ELb1ELb1ELb1ELb0EEENS1_36VarlenDynamicPersistentTileSchedulerILi128ELi96ELi256ELi256ELb1ELb1ELb0ELb1ELb0ELb1EEEEEEEEEvNT_6ParamsE)
        /*0050*/ 	.word	0x00000004


	//----- nvinfo : EIATTR_FRAME_SIZE
	.align		4
.L_24:
        /*0054*/ 	.byte	0x04, 0x11
        /*0056*/ 	.short	(.L_26 - .L_25)
	.align		4
.L_25:
        /*0058*/ 	.word	index@(_ZN7cutlass13device_kernelIN5flash19enable_sm80_to_sm89INS1_16FlashAttnFwdSm80INS1_25CollectiveMainloopFwdSm80ILi8ELi1ELb1EN4cute5tupleIJNS5_1CILi128EEENS7_ILi96EEES8_EEELi128ENS_6half_tEfNS_4arch4Sm80ELb0ELb1ELb1ELb1ELb0ELb1ELb1ELb1EEENS1_21CollectiveEpilogueFwdINS6_IJS8_S8_S9_EEENS6_IJNS7_ILi1EEESH_SH_EEESB_SD_Li256ELb1ELb1ELb1ELb0EEENS1_36VarlenDynamicPersistentTileSchedulerILi128ELi96ELi256ELi256ELb1ELb1ELb0ELb1ELb0ELb1EEEEEEEEEvNT_6ParamsE)
        /*005c*/ 	.word	0x00000000


	//----- nvinfo : EIATTR_REGCOUNT
	.align		4
.L_26:
        /*0060*/ 	.byte	0x04, 0x2f
        /*0062*/ 	.short	(.L_28 - .L_27)
	.align		4
.L_27:
        /*0064*/ 	.word	index@(_ZN7cutlass13device_kernelIN5flash19enable_sm80_to_sm89INS1_16FlashAttnFwdSm80INS1_25CollectiveMainloopFwdSm80ILi8ELi1ELb1EN4cute5tupleIJNS5_1CILi128EEENS7_ILi96EEES8_EEELi128ENS_6half_tEfNS_4arch4Sm80ELb0ELb1ELb1ELb1ELb0ELb0ELb1ELb1EEENS1_21CollectiveEpilogueFwdINS6_IJS8_S8_S9_EEENS6_IJNS7_ILi1EEESH_SH_EEESB_SD_Li256ELb1ELb1ELb1ELb0EEENS1_36VarlenDynamicPersistentTileSchedulerILi128ELi96ELi256ELi256ELb1ELb1ELb0ELb1ELb0ELb1EEEEEEEEEvNT_6ParamsE)
        /*0068*/ 	.word	0x00000004


	//----- nvinfo : EIATTR_FRAME_SIZE
	.align		4
.L_28:
        /*006c*/ 	.byte	0x04, 0x11
        /*006e*/ 	.short	(.L_30 - .L_29)
	.align		4
.L_29:
        /*0070*/ 	.word	index@(_ZN7cutlass13device_kernelIN5flash19enable_sm80_to_sm89INS1_16FlashAttnFwdSm80INS1_25CollectiveMainloopFwdSm80ILi8ELi1ELb1EN4cute5tupleIJNS5_1CILi128EEENS7_ILi96EEES8_EEELi128ENS_6half_tEfNS_4arch4Sm80ELb0ELb1ELb1ELb1ELb0ELb0ELb1ELb1EEENS1_21CollectiveEpilogueFwdINS6_IJS8_S8_S9_EEENS6_IJNS7_ILi1EEESH_SH_EEESB_SD_Li256ELb1ELb1ELb1ELb0EEENS1_36VarlenDynamicPersistentTileSchedulerILi128ELi96ELi256ELi256ELb1ELb1ELb0ELb1ELb0ELb1EEEEEEEEEvNT_6ParamsE)
        /*0074*/ 	.word	0x00000000


	//----- nvinfo : EIATTR_REGCOUNT
	.align		4
.L_30:
        /*0078*/ 	.byte	0x04, 0x2f
        /*007a*/ 	.short	(.L_32 - .L_31)
	.align		4
.L_31:
        /*007c*/ 	.word	index@(_ZN7cutlass13device_kernelIN5flash19enable_sm80_to_sm89INS1_16FlashAttnFwdSm80INS1_25CollectiveMainloopFwdSm80ILi4ELi1ELb0EN4cute5tupleIJNS5_1CILi128EEENS7_ILi48EEES8_EEELi128ENS_6half_tEfNS_4arch4Sm80ELb0ELb1ELb1ELb0ELb0ELb0ELb1ELb1EEENS1_21CollectiveEpilogueFwdINS6_IJS8_S8_S9_EEENS6_IJNS7_ILi1EEESH_SH_EEESB_SD_Li128ELb0ELb1ELb1ELb0EEENS1_19SingleTileSchedulerILb0ELb1ELb1ELi128EEEEEEEEEvNT_6ParamsE)
        /*0080*/ 	.word	0x00000004


	//----- nvinfo : EIATTR_FRAME_SIZE
	.align		4
.L_32:
        /*0084*/ 	.byte	0x04, 0x11
        /*0086*/ 	.short	(.L_34 - .L_33)
	.align		4
.L_33:
        /*0088*/ 	.word	index@(_ZN7cutlass13device_kernelIN5flash19enable_sm80_to_sm89INS1_16FlashAttnFwdSm80INS1_25CollectiveMainloopFwdSm80ILi4ELi1ELb0EN4cute5tupleIJNS5_1CILi128EEENS7_ILi48EEES8_EEELi128ENS_6half_tEfNS_4arch4Sm80ELb0ELb1ELb1ELb0ELb0ELb0ELb1ELb1EEENS1_21CollectiveEpilogueFwdINS6_IJS8_S8_S9_EEENS6_IJNS7_ILi1EEESH_SH_EEESB_SD_Li128ELb0ELb1ELb1ELb0EEENS1_19SingleTileSchedulerILb0ELb1ELb1ELi128EEEEEEEEEvNT_6ParamsE)
        /*008c*/ 	.word	0x00000000


	//----- nvinfo : EIATTR_REGCOUNT
	.align		4
.L_34:
        /*0090*/ 	.byte	0x04, 0x2f
        /*0092*/ 	.short	(.L_36 - .L_35)
	.align		4
.L_35:
        /*0094*/ 	.word	index@(_ZN7cutlass13device_kernelIN5flash19enable_sm80_to_sm89INS1_16FlashAttnFwdSm80INS1_25CollectiveMainloopFwdSm80ILi8ELi1ELb1EN4cute5tupleIJNS5_1CILi128EEENS7_ILi112EEES8_EEELi128ENS_6half_tEfNS_4arch4Sm80ELb0ELb0ELb1ELb1ELb0ELb1ELb1ELb1EEENS1_21CollectiveEpilogueFwdINS6_IJS8_S8_S9_EEENS6_IJNS7_ILi1EEESH_SH_EEESB_SD_Li256ELb1ELb1ELb1ELb0EEENS1_36VarlenDynamicPersistentTileSchedulerILi128ELi112ELi256ELi256ELb1ELb1ELb0ELb0ELb1ELb1EEEEEEEEEvNT_6ParamsE)
        /*0098*/ 	.word	0x00000004


	//----- nvinfo : EIATTR_FRAME_SIZE
	.align		4
.L_36:
        /*009c*/ 	.byte	0x04, 0x11
        /*009e*/ 	.short	(.L_38 - .L_37)
	.align		4
.L_37:
        /*00a0*/ 	.word	index@(_ZN7cutlass13device_kernelIN5flash19enable_sm80_to_sm89INS1_16FlashAttnFwdSm80INS1_25CollectiveMainloopFwdSm80ILi8ELi1ELb1EN4cute5tupleIJNS5_1CILi128EEENS7_ILi112EEES8_EEELi128ENS_6half_tEfNS_4arch4Sm80ELb0ELb0ELb1ELb1ELb0ELb1ELb1ELb1EEENS1_21CollectiveEpilogueFwdINS6_IJS8_S8_S9_EEENS6_IJNS7_ILi1EEESH_SH_EEESB_SD_Li256ELb1ELb1ELb1ELb0EEENS1_36VarlenDynamicPersistentTileSchedulerILi128ELi112ELi256ELi256ELb1ELb1ELb0ELb0ELb1ELb1EEEEEEEEEvNT_6ParamsE)
        /*00a4*/ 	.word	0x00000000


	//----- nvinfo : EIATTR_REGCOUNT
	.align		4
.L_38:
        /*00a8*/ 	.byte	0x04, 0x2f
        /*00aa*/ 	.short	(.L_40 - .L_39)
	.align		4
.L_39:
        /*00ac*/ 	.word	index@(_ZN7cutlass13device_kernelIN5flash19enable_sm80_to_sm89INS1_16FlashAttnFwdSm80INS1_25CollectiveMainloopFwdSm80ILi8ELi1ELb1EN4cute5tupleIJNS5_1CILi128EEENS7_ILi112EEES8_EEELi128ENS_6half_tEfNS_4arch4Sm80ELb0ELb0ELb1ELb1ELb0ELb0ELb1ELb1EEENS1_21CollectiveEpilogueFwdINS6_IJS8_S8_S9_EEENS6_IJNS7_ILi1EEESH_SH_EEESB_SD_Li256ELb1ELb1ELb1ELb0EEENS1_36VarlenDynamicPersistentTileSchedulerILi128ELi112ELi256ELi256ELb1ELb1ELb0ELb0ELb1ELb1EEEEEEEEEvNT_6ParamsE)
        /*00b0*/ 	.word	0x00000004


	//----- nvinfo : EIATTR_FRAME_SIZE
	.align		4
.L_40:
        /*00b4*/ 	.byte	0x04, 0x11
        /*00b6*/ 	.short	(.L_42 - .L_41)
	.align		4
.L_41:
        /*00b8*/ 	.word	index@(_ZN7cutlass13device_kernelIN5flash19enable_sm80_to_sm89INS1_16FlashAttnFwdSm80INS1_25CollectiveMainloopFwdSm80ILi8ELi1ELb1EN4cute5tupleIJNS5_1CILi128EEENS7_ILi112EEES8_EEELi128ENS_6half_tEfNS_4arch4Sm80ELb0ELb0ELb1ELb1ELb0ELb0ELb1ELb1EEENS1_21CollectiveEpilogueFwdINS6_IJS8_S8_S9_EEENS6_IJNS7_ILi1EEESH_SH_EEESB_SD_Li256ELb1ELb1ELb1ELb0EEENS1_36VarlenDynamicPersistentTileSchedulerILi128ELi112ELi256ELi256ELb1ELb1ELb0ELb0ELb1ELb1EEEEEEEEEvNT_6ParamsE)
        /*00bc*/ 	.word	0x00000000


	//----- nvinfo : EIATTR_REGCOUNT
	.align		4
.L_42:
        /*00c0*/ 	.byte	0x04, 0x2f
        /*00c2*/ 	.short	(.L_44 - .L_43)
	.align		4
.L_43:
        /*00c4*/ 	.word	index@(_ZN7cutlass13device_kernelIN5flash19enable_sm80_to_sm89INS1_16FlashAttnFwdSm80INS1_25CollectiveMainloopFwdSm80ILi4ELi1ELb0EN4cute5tupleIJNS5_1CILi128EEENS7_ILi64EEES8_EEELi128ENS_6half_tEfNS_4arch4Sm80ELb0ELb0ELb1ELb0ELb0ELb0ELb1ELb1EEENS1_21CollectiveEpilogueFwdINS6_IJS8_S8_S9_EEENS6_IJNS7_ILi1EEESH_SH_EEESB_SD_Li128ELb0ELb1ELb1ELb0EEENS1_19SingleTileSchedulerILb0ELb1ELb1ELi128EEEEEEEEEvNT_6ParamsE)
        /*00c8*/ 	.word	0x00000004


	//----- nvinfo : EIATTR_FRAME_SIZE
	.align		4
.L_44:
        /*00cc*/ 	.byte	0x04, 0x11
        /*00ce*/ 	.short	(.L_46 - .L_45)
	.align		4
.L_45:
        /*00d0*/ 	.word	index@(_ZN7cutlass13device_kernelIN5flash19enable_sm80_to_sm89INS1_16FlashAttnFwdSm80INS1_25CollectiveMainloopFwdSm80ILi4ELi1ELb0EN4cute5tupleIJNS5_1CILi128EEENS7_ILi64EEES8_EEELi128ENS_6half_tEfNS_4arch4Sm80ELb0ELb0ELb1ELb0ELb0ELb0ELb1ELb1EEENS1_21CollectiveEpilogueFwdINS6_IJS8_S8_S9_EEENS6_IJNS7_ILi1EEESH_SH_EEESB_SD_Li128ELb0ELb1ELb1ELb0EEENS1_19SingleTileSchedulerILb0ELb1ELb1ELi128EEEEEEEEEvNT_6ParamsE)
        /*00d4*/ 	.word	0x00000000


	//----- nvinfo : EIATTR_REGCOUNT
	.align		4
.L_46:
        /*00d8*/ 	.byte	0x04, 0x2f
        /*00da*/ 	.short	(.L_48 - .L_47)
	.align		4
.L_47:
        /*00dc*/ 	.word	index@(_ZN7cutlass13device_kernelIN5flash19enable_sm80_to_sm89INS1_16FlashAttnFwdSm80INS1_25CollectiveMainloopFwdSm80ILi8ELi1ELb1EN4cute5tupleIJNS5_1CILi128EEES8_S8_EEELi128ENS_6half_tEfNS_4arch4Sm80ELb1ELb0ELb1ELb0ELb0ELb0ELb1ELb1EEENS1_21CollectiveEpilogueFwdIS9_NS6_IJNS7_ILi1EEESF_SF_EEESA_SC_Li256ELb0ELb1ELb1ELb0EEENS1_30DynamicPersistentTileSchedulerILi256ELi256ELb1ELb1ELb0EEEEEEEEEvNT_6ParamsE)
        /*00e0*/ 	.word	0x00000004


	//----- nvinfo : EIATTR_FRAME_SIZE
	.align		4
.L_48:
        /*00e4*/ 	.byte	0x04, 0x11
        /*00e6*/ 	.short	(.L_50 - .L_49)
	.align		4
.L_49:
        /*00e8*/ 	.word	index@(_ZN7cutlass13device_kernelIN5flash19enable_sm80_to_sm89INS1_16FlashAttnFwdSm80INS1_25CollectiveMainloopFwdSm80ILi8ELi1ELb1EN4cute5tupleIJNS5_1CILi128EEES8_S8_EEELi128ENS_6half_tEfNS_4arch4Sm80ELb1ELb0ELb1ELb0ELb0ELb0ELb1ELb1EEENS1_21CollectiveEpilogueFwdIS9_NS6_IJNS7_ILi1EEESF_SF_EEESA_SC_Li256ELb0ELb1ELb1ELb0EEENS1_30DynamicPersistentTileSchedulerILi256ELi256ELb1ELb1ELb0EEEEEEEEEvNT_6ParamsE)
        /*00ec*/ 	.word	0x00000000


	//----- nvinfo : EIATTR_REGCOUNT
	.align		4
.L_50:
        /*00f0*/ 	.byte	0x04, 0x2f
        /*00f2*/ 	.short	(.L_52 - .L_51)
	.align		4
.L_51:
        /*00f4*/ 	.word	index@(_ZN7cutlass13device_kernelIN5flash19enable_sm80_to_sm89INS1_16FlashAttnFwdSm80INS1_25CollectiveMainloopFwdSm80ILi8ELi1ELb1EN4cute5tupleIJNS5_1CILi128EEENS7_ILi96EEES8_EEELi128ENS_6half_tEfNS_4arch4Sm80ELb0ELb1ELb1ELb0ELb0ELb0ELb1ELb1EEENS1_21CollectiveEpilogueFwdINS6_IJS8_S8_S9_EEENS6_IJNS7_ILi1EEESH_SH_EEESB_SD_Li256ELb0ELb1ELb1ELb0EEENS1_19SingleTileSchedulerILb0ELb1ELb1ELi128EEEEEEEEEvNT_6ParamsE)
        /*00f8*/ 	.word	0x00000004


	//----- nvinfo : EIATTR_FRAME_SIZE
	.align		4
.L_52:
        /*00fc*/ 	.byte	0x04, 0x11
        /*00fe*/ 	.short	(.L_54 - .L_53)
	.align		4
.L_53:
        /*0100*/ 	.word	index@(_ZN7cutlass13device_kernelIN5flash19enable_sm80_to_sm89INS1_16FlashAttnFwdSm80INS1_25CollectiveMainloopFwdSm80ILi8ELi1ELb1EN4cute5tupleIJNS5_1CILi128EEENS7_ILi96EEES8_EEELi128ENS_6half_tEfNS_4arch4Sm80ELb0ELb1ELb1ELb0ELb0ELb0ELb1ELb1EEENS1_21CollectiveEpilogueFwdINS6_IJS8_S8_S9_EEENS6_IJNS7_ILi1EEESH_SH_EEESB_SD_Li256ELb0ELb1ELb1ELb0EEENS1_19SingleTileSchedulerILb0ELb1ELb1ELi128EEEEEEEEEvNT_6ParamsE)
        /*0104*/ 	.word	0x00000000


	//----- nvinfo : EIATTR_REGCOUNT
	.align		4
.L_54:
        /*0108*/ 	.byte	0x04, 0x2f
        /*010a*/ 	.short	(.L_56 - .L_55)
	.align		4
.L_55:
        /*010c*/ 	.word	index@(_ZN7cutlass13device_kernelIN5flash19enable_sm80_to_sm89INS1_16FlashAttnFwdSm80INS1_25CollectiveMainloopFwdSm80ILi8ELi1ELb1EN4cute5tupleIJNS5_1CILi128EEES8_S8_EEELi128ENS_6half_tEfNS_4arch4Sm80ELb0ELb0ELb1ELb0ELb0ELb0ELb1ELb1EEENS1_21CollectiveEpilogueFwdIS9_NS6_IJNS7_ILi1EEESF_SF_EEESA_SC_Li256ELb0ELb1ELb1ELb0EEENS1_19SingleTileSchedulerILb0ELb1ELb1ELi128EEEEEEEEEvNT_6ParamsE)
        /*0110*/ 	.word	0x00000004


	//----- nvinfo : EIATTR_FRAME_SIZE
	.align		4
.L_56:
        /*0114*/ 	.byte	0x04, 0x11
        /*0116*/ 	.short	(.L_58 - .L_57)
	.align		4
.L_57:
        /*0118*/ 	.word	index@(_ZN7cutlass13device_kernelIN5flash19enable_sm80_to_sm89INS1_16FlashAttnFwdSm80INS1_25CollectiveMainloopFwdSm80ILi8ELi1ELb1EN4cute5tupleIJNS5_1CILi128EEES8_S8_EEELi128ENS_6half_tEfNS_4arch4Sm80ELb0ELb0ELb1ELb0ELb0ELb0ELb1ELb1EEENS1_21CollectiveEpilogueFwdIS9_NS6_IJNS7_ILi1EEESF_SF_EEESA_SC_Li256ELb0ELb1ELb1ELb0EEENS1_19SingleTileSchedulerILb0ELb1ELb1ELi128EEEEEEEEEvNT_6ParamsE)
        /*011c*/ 	.word	0x00000000


	//----- nvinfo : EIATTR_MIN_STACK_SIZE
	.align		4
.L_58:
        /*0120*/ 	.byte	0x04, 0x12
        /*0122*/ 	.short	(.L_60 - .L_59)
	.align		4
.L_59:
        /*0124*/ 	.word	index@(_ZN7cutlass13device_kernelIN5flash19enable_sm80_to_sm89INS1_16FlashAttnFwdSm80INS1_25CollectiveMainloopFwdSm80ILi8ELi1ELb1EN4cute5tupleIJNS5_1CILi128EEES8_S8_EEELi128ENS_6half_tEfNS_4arch4Sm80ELb0ELb0ELb1ELb0ELb0ELb0ELb1ELb1EEENS1_21CollectiveEpilogueFwdIS9_NS6_IJNS7_ILi1EEESF_SF_EEESA_SC_Li256ELb0ELb1ELb1ELb0EEENS1_19SingleTileSchedulerILb0ELb1ELb1ELi128EEEEEEEEEvNT_6ParamsE)
        /*0128*/ 	.word	0x00000000


	//----- nvinfo : EIATTR_MIN_STACK_SIZE
	.align		4
.L_60:
        /*012c*/ 	.byte	0x04, 0x12
        /*012e*/ 	.short	(.L_62 - .L_61)
	.align		4
.L_61:
        /*0130*/ 	.word	index@(_ZN7cutlass13device_kernelIN5flash19enable_sm80_to_sm89INS1_16FlashAttnFwdSm80INS1_25CollectiveMainloopFwdSm80ILi8ELi1ELb1EN4cute5tupleIJNS5_1CILi128EEENS7_ILi96EEES8_EEELi128ENS_6half_tEfNS_4arch4Sm80ELb0ELb1ELb1ELb0ELb0ELb0ELb1ELb1EEENS1_21CollectiveEpilogueFwdINS6_IJS8_S8_S9_EEENS6_IJNS7_ILi1EEESH_SH_EEESB_SD_Li256ELb0ELb1ELb1ELb0EEENS1_19SingleTileSchedulerILb0ELb1ELb1ELi128EEEEEEEEEvNT_6ParamsE)
        /*0134*/ 	.word	0x00000000


	//----- nvinfo : EIATTR_MIN_STACK_SIZE
	.align		4
.L_62:
        /*0138*/ 	.byte	0x04, 0x12
        /*013a*/ 	.short	(.L_64 - .L_63)
	.align		4
.L_63:
        /*013c*/ 	.word	index@(_ZN7cutlass13device_kernelIN5flash19enable_sm80_to_sm89INS1_16FlashAttnFwdSm80INS1_25CollectiveMainloopFwdSm80ILi8ELi1ELb1EN4cute5tupleIJNS5_1CILi128EEES8_S8_EEELi128ENS_6half_tEfNS_4arch4Sm80ELb1ELb0ELb1ELb0ELb0ELb0ELb1ELb1EEENS1_21CollectiveEpilogueFwdIS9_NS6_IJNS7_ILi1EEESF_SF_EEESA_SC_Li256ELb0ELb1ELb1ELb0EEENS1_30DynamicPersistentTileSchedulerILi256ELi256ELb1ELb1ELb0EEEEEEEEEvNT_6ParamsE)
        /*0140*/ 	.word	0x00000000


	//----- nvinfo : EIATTR_MIN_STACK_SIZE
	.align		4
.L_64:
        /*0144*/ 	.byte	0x04, 0x12
        /*0146*/ 	.short	(.L_66 - .L_65)
	.align		4
.L_65:
        /*0148*/ 	.word	index@(_ZN7cutlass13device_kernelIN5flash19enable_sm80_to_sm89INS1_16FlashAttnFwdSm80INS1_25CollectiveMainloopFwdSm80ILi4ELi1ELb0EN4cute5tupleIJNS5_1CILi128EEENS7_ILi64EEES8_EEELi128ENS_6half_tEfNS_4arch4Sm80ELb0ELb0ELb1ELb0ELb0ELb0ELb1ELb1EEENS1_21CollectiveEpilogueFwdINS6_IJS8_S8_S9_EEENS6_IJNS7_ILi1EEESH_SH_EEESB_SD_Li128ELb0ELb1ELb1ELb0EEENS1_19SingleTileSchedulerILb0ELb1ELb1ELi128EEEEEEEEEvNT_6ParamsE)
        /*014c*/ 	.word	0x00000000


	//----- nvinfo : EIATTR_MIN_STACK_SIZE
	.align		4
.L_66:
        /*0150*/ 	.byte	0x04, 0x12
        /*0152*/ 	.short	(.L_68 - .L_67)
	.align		4
.L_67:
        /*0154*/ 	.word	index@(_ZN7cutlass13device_kernelIN5flash19enable_sm80_to_sm89INS1_16FlashAttnFwdSm80INS1_25CollectiveMainloopFwdSm80ILi8ELi1ELb1EN4cute5tupleIJNS5_1CILi128EEENS7_ILi112EEES8_EEELi128ENS_6half_tEfNS_4arch4Sm80ELb0ELb0ELb1ELb1ELb0ELb0ELb1ELb1EEENS1_21CollectiveEpilogueFwdINS6_IJS8_S8_S9_EEENS6_IJNS7_ILi1EEESH_SH_EEESB_SD_Li256ELb1ELb1ELb1ELb0EEENS1_36VarlenDynamicPersistentTileSchedulerILi128ELi112ELi256ELi256ELb1ELb1ELb0ELb0ELb1ELb1EEEEEEEEEvNT_6ParamsE)
        /*0158*/ 	.word	0x00000000


	//----- nvinfo : EIATTR_MIN_STACK_SIZE
	.align		4
.L_68:
        /*015c*/ 	.byte	0x04, 0x12
        /*015e*/ 	.short	(.L_70 - .L_69)
	.align		4
.L_69:
        /*0160*/ 	.word	index@(_ZN7cutlass13device_kernelIN5flash19enable_sm80_to_sm89INS1_16FlashAttnFwdSm80INS1_25CollectiveMainloopFwdSm80ILi8ELi1ELb1EN4cute5tupleIJNS5_1CILi128EEENS7_ILi112EEES8_EEELi128ENS_6half_tEfNS_4arch4Sm80ELb0ELb0ELb1ELb1ELb0ELb1ELb1ELb1EEENS1_21CollectiveEpilogueFwdINS6_IJS8_S8_S9_EEENS6_IJNS7_ILi1EEESH_SH_EEESB_SD_Li256ELb1ELb1ELb1ELb0EEENS1_36VarlenDynamicPersistentTileSchedulerILi128ELi112ELi256ELi256ELb1ELb1ELb0ELb0ELb1ELb1EEEEEEEEEvNT_6ParamsE)
        /*0164*/ 	.word	0x00000000


	//----- nvinfo : EIATTR_MIN_STACK_SIZE
	.align		4
.L_70:
        /*0168*/ 	.byte	0x04, 0x12
        /*016a*/ 	.short	(.L_72 - .L_71)
	.align		4
.L_71:
        /*016c*/ 	.word	index@(_ZN7cutlass13device_kernelIN5flash19enable_sm80_to_sm89INS1_16FlashAttnFwdSm80INS1_25CollectiveMainloopFwdSm80ILi4ELi1ELb0EN4cute5tupleIJNS5_1CILi128EEENS7_ILi48EEES8_EEELi128ENS_6half_tEfNS_4arch4Sm80ELb0ELb1ELb1ELb0ELb0ELb0ELb1ELb1EEENS1_21CollectiveEpilogueFwdINS6_IJS8_S8_S9_EEENS6_IJNS7_ILi1EEESH_SH_EEESB_SD_Li128ELb0ELb1ELb1ELb0EEENS1_19SingleTileSchedulerILb0ELb1ELb1ELi128EEEEEEEEEvNT_6ParamsE)
        /*0170*/ 	.word	0x00000000


	//----- nvinfo : EIATTR_MIN_STACK_SIZE
	.align		4
.L_72:
        /*0174*/ 	.byte	0x04, 0x12
        /*0176*/ 	.short	(.L_74 - .L_73)
	.align		4
.L_73:
        /*0178*/ 	.word	index@(_ZN7cutlass13device_kernelIN5flash19enable_sm80_to_sm89INS1_16FlashAttnFwdSm80INS1_25CollectiveMainloopFwdSm80ILi8ELi1ELb1EN4cute5tupleIJNS5_1CILi128EEENS7_ILi96EEES8_EEELi128ENS_6half_tEfNS_4arch4Sm80ELb0ELb1ELb1ELb1ELb0ELb0ELb1ELb1EEENS1_21CollectiveEpilogueFwdINS6_IJS8_S8_S9_EEENS6_IJNS7_ILi1EEESH_SH_EEESB_SD_Li256ELb1ELb1ELb1ELb0EEENS1_36VarlenDynamicPersistentTileSchedulerILi128ELi96ELi256ELi256ELb1ELb1ELb0ELb1ELb0ELb1EEEEEEEEEvNT_6ParamsE)
        /*017c*/ 	.word	0x00000000


	//----- nvinfo : EIATTR_MIN_STACK_SIZE
	.align		4
.L_74:
        /*0180*/ 	.byte	0x04, 0x12
        /*0182*/ 	.short	(.L_76 - .L_75)
	.align		4
.L_75:
        /*0184*/ 	.word	index@(_ZN7cutlass13device_kernelIN5flash19enable_sm80_to_sm89INS1_16FlashAttnFwdSm80INS1_25CollectiveMainloopFwdSm80ILi8ELi1ELb1EN4cute5tupleIJNS5_1CILi128EEENS7_ILi96EEES8_EEELi128ENS_6half_tEfNS_4arch4Sm80ELb0ELb1ELb1ELb1ELb0ELb1ELb1ELb1EEENS1_21CollectiveEpilogueFwdINS6_IJS8_S8_S9_EEENS6_IJNS7_ILi1EEESH_SH_EEESB_SD_Li256ELb1ELb1ELb1ELb0EEENS1_36VarlenDynamicPersistentTileSchedulerILi128ELi96ELi256ELi256ELb1ELb1ELb0ELb1ELb0ELb1EEEEEEEEEvNT_6ParamsE)
        /*0188*/ 	.word	0x00000000


	//----- nvinfo : EIATTR_MIN_STACK_SIZE
	.align		4
.L_76:
        /*018c*/ 	.byte	0x04, 0x12
        /*018e*/ 	.short	(.L_78 - .L_77)
	.align		4
.L_77:
        /*0190*/ 	.word	index@(_ZN7cutlass13device_kernelIN5flash19enable_sm80_to_sm89INS1_16FlashAttnFwdSm80INS1_25CollectiveMainloopFwdSm80ILi4ELi1ELb0EN4cute5tupleIJNS5_1CILi128EEENS7_ILi64EEES8_EEELi128ENS_6half_tEfNS_4arch4Sm80ELb1ELb0ELb1ELb0ELb0ELb0ELb1ELb1EEENS1_21CollectiveEpilogueFwdINS6_IJS8_S8_S9_EEENS6_IJNS7_ILi1EEESH_SH_EEESB_SD_Li128ELb0ELb1ELb1ELb0EEENS1_30DynamicPersistentTileSchedulerILi128ELi128ELb1ELb1ELb0EEEEEEEEEvNT_6ParamsE)
        /*0194*/ 	.word	0x00000000


	//----- nvinfo : EIATTR_MIN_STACK_SIZE
	.align		4
.L_78:
        /*0198*/ 	.byte	0x04, 0x12
        /*019a*/ 	.short	(.L_80 - .L_79)
	.align		4
.L_79:
        /*019c*/ 	.word	index@(_ZN7cutlass13device_kernelIN5flash19enable_sm80_to_sm89INS1_16FlashAttnFwdSm80INS1_25CollectiveMainloopFwdSm80ILi8ELi1ELb1EN4cute5tupleIJNS5_1CILi128EEENS7_ILi112EEES8_EEELi128ENS_6half_tEfNS_4arch4Sm80ELb1ELb0ELb1ELb1ELb0ELb0ELb1ELb1EEENS1_21CollectiveEpilogueFwdINS6_IJS8_S8_S9_EEENS6_IJNS7_ILi1EEESH_SH_EEESB_SD_Li256ELb1ELb1ELb1ELb0EEENS1_36VarlenDynamicPersistentTileSchedulerILi128ELi112ELi256ELi256ELb1ELb1ELb0ELb1ELb1ELb1EEEEEEEEEvNT_6ParamsE)
        /*01a0*/ 	.word	0x00000000


	//----- nvinfo : EIATTR_MIN_STACK_SIZE
	.align		4
.L_80:
        /*01a4*/ 	.byte	0x04, 0x12
        /*01a6*/ 	.short	(.L_82 - .L_81)
	.align		4
.L_81:
        /*01a8*/ 	.word	index@(_ZN7cutlass13device_kernelIN5flash19enable_sm80_to_sm89INS1_16FlashAttnFwdSm80INS1_25CollectiveMainloopFwdSm80ILi8ELi1ELb1EN4cute5tupleIJNS5_1CILi128EEENS7_ILi112EEES8_EEELi128ENS_6half_tEfNS_4arch4Sm80ELb1ELb0ELb1ELb1ELb0ELb1ELb1ELb1EEENS1_21CollectiveEpilogueFwdINS6_IJS8_S8_S9_EEENS6_IJNS7_ILi1EEESH_SH_EEESB_SD_Li256ELb1ELb1ELb1ELb0EEENS1_36VarlenDynamicPersistentTileSchedulerILi128ELi112ELi256ELi256ELb1ELb1ELb0ELb1ELb1ELb1EEEEEEEEEvNT_6ParamsE)
        /*01ac*/ 	.word	0x00000000
.L_82:


//--------------------- .nv.compat                --------------------------
	.section	.nv.compat,"",@"SHT_CUDA_COMPAT_INFO"
	.align	4
        /*0000*/ 	.byte	0x02, 0x09, 0x01, 0x00, 0x02, 0x02, 0x01, 0x00, 0x02, 0x05, 0x05, 0x00, 0x03, 0x07, 0x01, 0x01
        /*0010*/ 	.byte	0x02, 0x03, 0x00, 0x00, 0x02, 0x06, 0x01, 0x00, 0x04, 0x0b, 0x08, 0x00, 0x00, 0x00, 0x00, 0x00
        /*0020*/ 	.byte	0x00, 0x00, 0x00, 0x00


//--------------------- .nv.info._ZN7cutlass13device_kernelIN5flash19enable_sm80_to_sm89INS1_16FlashAttnFwdSm80INS1_25CollectiveMainloopFwdSm80ILi8ELi1ELb1EN4cute5tupleIJNS5_1CILi128EEES8_S8_EEELi128ENS_6half_tEfNS_4arch4Sm80ELb0ELb0ELb1ELb0ELb0ELb0ELb1ELb1EEENS1_21CollectiveEpilogueFwdIS9_NS6_IJNS7_ILi1EEESF_SF_EEESA_SC_Li256ELb0ELb1ELb1ELb0EEENS1_19SingleTileSchedulerILb0ELb1ELb1ELi128EEEEEEEEEvNT_6ParamsE --------------------------
	.section	.nv.info._ZN7cutlass13device_kernelIN5flash19enable_sm80_to_sm89INS1_16FlashAttnFwdSm80INS1_25CollectiveMainloopFwdSm80ILi8ELi1ELb1EN4cute5tupleIJNS5_1CILi128EEES8_S8_EEELi128ENS_6half_tEfNS_4arch4Sm80ELb0ELb0ELb1ELb0ELb0ELb0ELb1ELb1EEENS1_21CollectiveEpilogueFwdIS9_NS6_IJNS7_ILi1EEESF_SF_EEESA_SC_Li256ELb0ELb1ELb1ELb0EEENS1_19SingleTileSchedulerILb0ELb1ELb1ELi128EEEEEEEEEvNT_6ParamsE,"",@"SHT_CUDA_INFO"
	.sectionflags	@""
	.align	4


	//----- nvinfo : EIATTR_CUDA_API_VERSION
	.align		4
        /*0000*/ 	.byte	0x04, 0x37
        /*0002*/ 	.short	(.L_84 - .L_83)
.L_83:
        /*0004*/ 	.word	0x00000082


	//----- nvinfo : EIATTR_KPARAM_INFO
	.align		4
.L_84:
        /*0008*/ 	.byte	0x04, 0x17
        /*000a*/ 	.short	(.L_86 - .L_85)
.L_85:
        /*000c*/ 	.word	0x00000000
        /*0010*/ 	.short	0x0000
        /*0012*/ 	.short	0x0000
        /*0014*/ 	.byte	0x00, 0xf0, 0x61, 0x10


	//----- nvinfo : EIATTR_SPARSE_MMA_MASK
	.align		4
.L_86:
        /*0018*/ 	.byte	0x03, 0x50
        /*001a*/ 	.short	0x0000


	//----- nvinfo : EIATTR_MAXREG_COUNT
	.align		4
        /*001c*/ 	.byte	0x03, 0x1b
        /*001e*/ 	.short	0x00ff


	//----- nvinfo : EIATTR_MERCURY_ISA_VERSION
	.align		4
        /*0020*/ 	.byte	0x03, 0x5f
        /*0022*/ 	.short	0x0101


	//----- nvinfo : EIATTR_VRC_CTA_INIT_COUNT
	.align		4
        /*0024*/ 	.byte	0x02, 0x4a
	.zero		1
	.zero		1


	//----- nvinfo : EIATTR_EXIT_INSTR_OFFSETS
	.align		4
        /*0028*/ 	.byte	0x04, 0x1c
        /*002a*/ 	.short	(.L_88 - .L_87)


	//   ....[0]....
.L_87:
        /*002c*/ 	.word	0x00000010


	//----- nvinfo : EIATTR_MAX_THREADS
	.align		4
.L_88:
        /*0030*/ 	.byte	0x04, 0x05
        /*0032*/ 	.short	(.L_90 - .L_89)
.L_89:
        /*0034*/ 	.word	0x00000100
        /*0038*/ 	.word	0x00000001
        /*003c*/ 	.word	0x00000001


	//----- nvinfo : EIATTR_CBANK_PARAM_SIZE
	.align		4
.L_90:
        /*0040*/ 	.byte	0x03, 0x19
        /*0042*/ 	.short	0x0418


	//----- nvinfo : EIATTR_PARAM_CBANK
	.align		4
        /*0044*/ 	.byte	0x04, 0x0a
        /*0046*/ 	.short	(.L_92 - .L_91)
	.align		4
.L_91:
        /*0048*/ 	.word	index@(.nv.constant0._ZN7cutlass13device_kernelIN5flash19enable_sm80_to_sm89INS1_16FlashAttnFwdSm80INS1_25CollectiveMainloopFwdSm80ILi8ELi1ELb1EN4cute5tupleIJNS5_1CILi128EEES8_S8_EEELi128ENS_6half_tEfNS_4arch4Sm80ELb0ELb0ELb1ELb0ELb0ELb0ELb1ELb1EEENS1_21CollectiveEpilogueFwdIS9_NS6_IJNS7_ILi1EEESF_SF_EEESA_SC_Li256ELb0ELb1ELb1ELb0EEENS1_19SingleTileSchedulerILb0ELb1ELb1ELi128EEEEEEEEEvNT_6ParamsE)
        /*004c*/ 	.short	0x0380
        /*004e*/ 	.short	0x0418


	//----- nvinfo : EIATTR_SW_WAR
	.align		4
.L_92:
        /*0050*/ 	.byte	0x04, 0x36
        /*0052*/ 	.short	(.L_94 - .L_93)
.L_93:
        /*0054*/ 	.word	0x00000008
.L_94:


//--------------------- .nv.info._ZN7cutlass13device_kernelIN5flash19enable_sm80_to_sm89INS1_16FlashAttnFwdSm80INS1_25CollectiveMainloopFwdSm80ILi8ELi1ELb1EN4cute5tupleIJNS5_1CILi128EEENS7_ILi96EEES8_EEELi128ENS_6half_tEfNS_4arch4Sm80ELb0ELb1ELb1ELb0ELb0ELb0ELb1ELb1EEENS1_21CollectiveEpilogueFwdINS6_IJS8_S8_S9_EEENS6_IJNS7_ILi1EEESH_SH_EEESB_SD_Li256ELb0ELb1ELb1ELb0EEENS1_19SingleTileSchedulerILb0ELb1ELb1ELi128EEEEEEEEEvNT_6ParamsE --------------------------
	.section	.nv.info._ZN7cutlass13device_kernelIN5flash19enable_sm80_to_sm89INS1_16FlashAttnFwdSm80INS1_25CollectiveMainloopFwdSm80ILi8ELi1ELb1EN4cute5tupleIJNS5_1CILi128EEENS7_ILi96EEES8_EEELi128ENS_6half_tEfNS_4arch4Sm80ELb0ELb1ELb1ELb0ELb0ELb0ELb1ELb1EEENS1_21CollectiveEpilogueFwdINS6_IJS8_S8_S9_EEENS6_IJNS7_ILi1EEESH_SH_EEESB_SD_Li256ELb0ELb1ELb1ELb0EEENS1_19SingleTileSchedulerILb0ELb1ELb1ELi128EEEEEEEEEvNT_6ParamsE,"",@"SHT_CUDA_INFO"
	.sectionflags	@""
	.align	4


	//----- nvinfo : EIATTR_CUDA_API_VERSION
	.align		4
        /*0000*/ 	.byte	0x04, 0x37
        /*0002*/ 	.short	(.L_96 - .L_95)
.L_95:
        /*0004*/ 	.word	0x00000082


	//----- nvinfo : EIATTR_KPARAM_INFO
	.align		4
.L_96:
        /*0008*/ 	.byte	0x04, 0x17
        /*000a*/ 	.short	(.L_98 - .L_97)
.L_97:
        /*000c*/ 	.word	0x00000000
        /*0010*/ 	.short	0x0000
        /*0012*/ 	.short	0x0000
        /*0014*/ 	.byte	0x00, 0xf0, 0x61, 0x10


	//----- nvinfo : EIATTR_SPARSE_MMA_MASK
	.align		4
.L_98:
        /*0018*/ 	.byte	0x03, 0x50
        /*001a*/ 	.short	0x0000


	//----- nvinfo : EIATTR_MAXREG_COUNT
	.align		4
        /*001c*/ 	.byte	0x03, 0x1b
        /*001e*/ 	.short	0x00ff


	//----- nvinfo : EIATTR_MERCURY_ISA_VERSION
	.align		4
        /*0020*/ 	.byte	0x03, 0x5f
        /*0022*/ 	.short	0x0101


	//----- nvinfo : EIATTR_VRC_CTA_INIT_COUNT
	.align		4
        /*0024*/ 	.byte	0x02, 0x4a
	.zero		1
	.zero		1


	//----- nvinfo : EIATTR_EXIT_INSTR_OFFSETS
	.align		4
        /*0028*/ 	.byte	0x04, 0x1c
        /*002a*/ 	.short	(.L_100 - .L_99)


	//   ....[0]....
.L_99:
        /*002c*/ 	.word	0x00000010


	//----- nvinfo : EIATTR_MAX_THREADS
	.align		4
.L_100:
        /*0030*/ 	.byte	0x04, 0x05
        /*0032*/ 	.short	(.L_102 - .L_101)
.L_101:
        /*0034*/ 	.word	0x00000100
        /*0038*/ 	.word	0x00000001
        /*003c*/ 	.word	0x00000001


	//----- nvinfo : EIATTR_CBANK_PARAM_SIZE
	.align		4
.L_102:
        /*0040*/ 	.byte	0x03, 0x19
        /*0042*/ 	.short	0x0418


	//----- nvinfo : EIATTR_PARAM_CBANK
	.align		4
        /*0044*/ 	.byte	0x04, 0x0a
        /*0046*/ 	.short	(.L_104 - .L_103)
	.align		4
.L_103:
        /*0048*/ 	.word	index@(.nv.constant0._ZN7cutlass13device_kernelIN5flash19enable_sm80_to_sm89INS1_16FlashAttnFwdSm80INS1_25CollectiveMainloopFwdSm80ILi8ELi1ELb1EN4cute5tupleIJNS5_1CILi128EEENS7_ILi96EEES8_EEELi128ENS_6half_tEfNS_4arch4Sm80ELb0ELb1ELb1ELb0ELb0ELb0ELb1ELb1EEENS1_21CollectiveEpilogueFwdINS6_IJS8_S8_S9_EEENS6_IJNS7_ILi1EEESH_SH_EEESB_SD_Li256ELb0ELb1ELb1ELb0EEENS1_19SingleTileSchedulerILb0ELb1ELb1ELi128EEEEEEEEEvNT_6ParamsE)
        /*004c*/ 	.short	0x0380
        /*004e*/ 	.short	0x0418


	//----- nvinfo : EIATTR_SW_WAR
	.align		4
.L_104:
        /*0050*/ 	.byte	0x04, 0x36
        /*0052*/ 	.short	(.L_106 - .L_105)
.L_105:
        /*0054*/ 	.word	0x00000008
.L_106:


//--------------------- .nv.info._ZN7cutlass13device_kernelIN5flash19enable_sm80_to_sm89INS1_16FlashAttnFwdSm80INS1_25CollectiveMainloopFwdSm80ILi8ELi1ELb1EN4cute5tupleIJNS5_1CILi128EEES8_S8_EEELi128ENS_6half_tEfNS_4arch4Sm80ELb1ELb0ELb1ELb0ELb0ELb0ELb1ELb1EEENS1_21CollectiveEpilogueFwdIS9_NS6_IJNS7_ILi1EEESF_SF_EEESA_SC_Li256ELb0ELb1ELb1ELb0EEENS1_30DynamicPersistentTileSchedulerILi256ELi256ELb1ELb1ELb0EEEEEEEEEvNT_6ParamsE --------------------------
	.section	.nv.info._ZN7cutlass13device_kernelIN5flash19enable_sm80_to_sm89INS1_16FlashAttnFwdSm80INS1_25CollectiveMainloopFwdSm80ILi8ELi1ELb1EN4cute5tupleIJNS5_1CILi128EEES8_S8_EEELi128ENS_6half_tEfNS_4arch4Sm80ELb1ELb0ELb1ELb0ELb0ELb0ELb1ELb1EEENS1_21CollectiveEpilogueFwdIS9_NS6_IJNS7_ILi1EEESF_SF_EEESA_SC_Li256ELb0ELb1ELb1ELb0EEENS1_30DynamicPersistentTileSchedulerILi256ELi256ELb1ELb1ELb0EEEEEEEEEvNT_6ParamsE,"",@"SHT_CUDA_INFO"
	.sectionflags	@""
	.align	4


	//----- nvinfo : EIATTR_CUDA_API_VERSION
	.align		4
        /*0000*/ 	.byte	0x04, 0x37
        /*0002*/ 	.short	(.L_108 - .L_107)
.L_107:
        /*0004*/ 	.word	0x00000082


	//----- nvinfo : EIATTR_KPARAM_INFO
	.align		4
.L_108:
        /*0008*/ 	.byte	0x04, 0x17
        /*000a*/ 	.short	(.L_110 - .L_109)
.L_109:
        /*000c*/ 	.word	0x00000000
        /*0010*/ 	.short	0x0000
        /*0012*/ 	.short	0x0000
        /*0014*/ 	.byte	0x00, 0xf0, 0xa1, 0x10


	//----- nvinfo : EIATTR_SPARSE_MMA_MASK
	.align		4
.L_110:
        /*0018*/ 	.byte	0x03, 0x50
        /*001a*/ 	.short	0x0000


	//----- nvinfo : EIATTR_MAXREG_COUNT
	.align		4
        /*001c*/ 	.byte	0x03, 0x1b
        /*001e*/ 	.short	0x00ff


	//----- nvinfo : EIATTR_MERCURY_ISA_VERSION
	.align		4
        /*0020*/ 	.byte	0x03, 0x5f
        /*0022*/ 	.short	0x0101


	//----- nvinfo : EIATTR_VRC_CTA_INIT_COUNT
	.align		4
        /*0024*/ 	.byte	0x02, 0x4a
	.zero		1
	.zero		1


	//----- nvinfo : EIATTR_EXIT_INSTR_OFFSETS
	.align		4
        /*0028*/ 	.byte	0x04, 0x1c
        /*002a*/ 	.short	(.L_112 - .L_111)


	//   ....[0]....
.L_111:
        /*002c*/ 	.word	0x00000010


	//----- nvinfo : EIATTR_MAX_THREADS
	.align		4
.L_112:
        /*0030*/ 	.byte	0x04, 0x05
        /*0032*/ 	.short	(.L_114 - .L_113)
.L_113:
        /*0034*/ 	.word	0x00000100
        /*0038*/ 	.word	0x00000001
        /*003c*/ 	.word	0x00000001


	//----- nvinfo : EIATTR_CBANK_PARAM_SIZE
	.align		4
.L_114:
        /*0040*/ 	.byte	0x03, 0x19
        /*0042*/ 	.short	0x0428


	//----- nvinfo : EIATTR_PARAM_CBANK
	.align		4
        /*0044*/ 	.byte	0x04, 0x0a
        /*0046*/ 	.short	(.L_116 - .L_115)
	.align		4
.L_115:
        /*0048*/ 	.word	index@(.nv.constant0._ZN7cutlass13device_kernelIN5flash19enable_sm80_to_sm89INS1_16FlashAttnFwdSm80INS1_25CollectiveMainloopFwdSm80ILi8ELi1ELb1EN4cute5tupleIJNS5_1CILi128EEES8_S8_EEELi128ENS_6half_tEfNS_4arch4Sm80ELb1ELb0ELb1ELb0ELb0ELb0ELb1ELb1EEENS1_21CollectiveEpilogueFwdIS9_NS6_IJNS7_ILi1EEESF_SF_EEESA_SC_Li256ELb0ELb1ELb1ELb0EEENS1_30DynamicPersistentTileSchedulerILi256ELi256ELb1ELb1ELb0EEEEEEEEEvNT_6ParamsE)
        /*004c*/ 	.short	0x0380
        /*004e*/ 	.short	0x0428


	//----- nvinfo : EIATTR_SW_WAR
	.align		4
.L_116:
        /*0050*/ 	.byte	0x04, 0x36
        /*0052*/ 	.short	(.L_118 - .L_117)
.L_117:
        /*0054*/ 	.word	0x00000008
.L_118:


//--------------------- .nv.info._ZN7cutlass13device_kernelIN5flash19enable_sm80_to_sm89INS1_16FlashAttnFwdSm80INS1_25CollectiveMainloopFwdSm80ILi4ELi1ELb0EN4cute5tupleIJNS5_1CILi128EEENS7_ILi64EEES8_EEELi128ENS_6half_tEfNS_4arch4Sm80ELb0ELb0ELb1ELb0ELb0ELb0ELb1ELb1EEENS1_21CollectiveEpilogueFwdINS6_IJS8_S8_S9_EEENS6_IJNS7_ILi1EEESH_SH_EEESB_SD_Li128ELb0ELb1ELb1ELb0EEENS1_19SingleTileSchedulerILb0ELb1ELb1ELi128EEEEEEEEEvNT_6ParamsE --------------------------
	.section	.nv.info._ZN7cutlass13device_kernelIN5flash19enable_sm80_to_sm89INS1_16FlashAttnFwdSm80INS1_25CollectiveMainloopFwdSm80ILi4ELi1ELb0EN4cute5tupleIJNS5_1CILi128EEENS7_ILi64EEES8_EEELi128ENS_6half_tEfNS_4arch4Sm80ELb0ELb0ELb1ELb0ELb0ELb0ELb1ELb1EEENS1_21CollectiveEpilogueFwdINS6_IJS8_S8_S9_EEENS6_IJNS7_ILi1EEESH_SH_EEESB_SD_Li128ELb0ELb1ELb1ELb0EEENS1_19SingleTileSchedulerILb0ELb1ELb1ELi128EEEEEEEEEvNT_6ParamsE,"",@"SHT_CUDA_INFO"
	.sectionflags	@""
	.align	4


	//----- nvinfo : EIATTR_CUDA_API_VERSION
	.align		4
        /*0000*/ 	.byte	0x04, 0x37
        /*0002*/ 	.short	(.L_120 - .L_119)
.L_119:
        /*0004*/ 	.word	0x00000082


	//----- nvinfo : EIATTR_KPARAM_INFO
	.align		4
.L_120:
        /*0008*/ 	.byte	0x04, 0x17
        /*000a*/ 	.short	(.L_122 - .L_121)
.L_121:
        /*000c*/ 	.word	0x00000000
        /*0010*/ 	.short	0x0000
        /*0012*/ 	.short	0x0000
        /*0014*/ 	.byte	0x00, 0xf0, 0x61, 0x10


	//----- nvinfo : EIATTR_SPARSE_MMA_MASK
	.align		4
.L_122:
        /*0018*/ 	.byte	0x03, 0x50
        /*001a*/ 	.short	0x0000


	//----- nvinfo : EIATTR_MAXREG_COUNT
	.align		4
        /*001c*/ 	.byte	0x03, 0x1b
        /*001e*/ 	.short	0x00ff


	//----- nvinfo : EIATTR_MERCURY_ISA_VERSION
	.align		4
        /*0020*/ 	.byte	0x03, 0x5f
        /*0022*/ 	.short	0x0101


	//----- nvinfo : EIATTR_VRC_CTA_INIT_COUNT
	.align		4
        /*0024*/ 	.byte	0x02, 0x4a
	.zero		1
	.zero		1


	//----- nvinfo : EIATTR_EXIT_INSTR_OFFSETS
	.align		4
        /*0028*/ 	.byte	0x04, 0x1c
        /*002a*/ 	.short	(.L_124 - .L_123)


	//   ....[0]....
.L_123:
        /*002c*/ 	.word	0x00000010


	//----- nvinfo : EIATTR_MAX_THREADS
	.align		4
.L_124:
        /*0030*/ 	.byte	0x04, 0x05
        /*0032*/ 	.short	(.L_126 - .L_125)
.L_125:
        /*0034*/ 	.word	0x00000080
        /*0038*/ 	.word	0x00000001
        /*003c*/ 	.word	0x00000001


	//----- nvinfo : EIATTR_CBANK_PARAM_SIZE
	.align		4
.L_126:
        /*0040*/ 	.byte	0x03, 0x19
        /*0042*/ 	.short	0x0418


	//----- nvinfo : EIATTR_PARAM_CBANK
	.align		4
        /*0044*/ 	.byte	0x04, 0x0a
        /*0046*/ 	.short	(.L_128 - .L_127)
	.align		4
.L_127:
        /*0048*/ 	.word	index@(.nv.constant0._ZN7cutlass13device_kernelIN5flash19enable_sm80_to_sm89INS1_16FlashAttnFwdSm80INS1_25CollectiveMainloopFwdSm80ILi4ELi1ELb0EN4cute5tupleIJNS5_1CILi128EEENS7_ILi64EEES8_EEELi128ENS_6half_tEfNS_4arch4Sm80ELb0ELb0ELb1ELb0ELb0ELb0ELb1ELb1EEENS1_21CollectiveEpilogueFwdINS6_IJS8_S8_S9_EEENS6_IJNS7_ILi1EEESH_SH_EEESB_SD_Li128ELb0ELb1ELb1ELb0EEENS1_19SingleTileSchedulerILb0ELb1ELb1ELi128EEEEEEEEEvNT_6ParamsE)
        /*004c*/ 	.short	0x0380
        /*004e*/ 	.short	0x0418


	//----- nvinfo : EIATTR_SW_WAR
	.align		4
.L_128:
        /*0050*/ 	.byte	0x04, 0x36
        /*0052*/ 	.short	(.L_130 - .L_129)
.L_129:
        /*0054*/ 	.word	0x00000008
.L_130:


//--------------------- .nv.info._ZN7cutlass13device_kernelIN5flash19enable_sm80_to_sm89INS1_16FlashAttnFwdSm80INS1_25CollectiveMainloopFwdSm80ILi8ELi1ELb1EN4cute5tupleIJNS5_1CILi128EEENS7_ILi112EEES8_EEELi128ENS_6half_tEfNS_4arch4Sm80ELb0ELb0ELb1ELb1ELb0ELb0ELb1ELb1EEENS1_21CollectiveEpilogueFwdINS6_IJS8_S8_S9_EEENS6_IJNS7_ILi1EEESH_SH_EEESB_SD_Li256ELb1ELb1ELb1ELb0EEENS1_36VarlenDynamicPersistentTileSchedulerILi128ELi112ELi256ELi256ELb1ELb1ELb0ELb0ELb1ELb1EEEEEEEEEvNT_6ParamsE --------------------------
	.section	.nv.info._ZN7cutlass13device_kernelIN5flash19enable_sm80_to_sm89INS1_16FlashAttnFwdSm80INS1_25CollectiveMainloopFwdSm80ILi8ELi1ELb1EN4cute5tupleIJNS5_1CILi128EEENS7_ILi112EEES8_EEELi128ENS_6half_tEfNS_4arch4Sm80ELb0ELb0ELb1ELb1ELb0ELb0ELb1ELb1EEENS1_21CollectiveEpilogueFwdINS6_IJS8_S8_S9_EEENS6_IJNS7_ILi1EEESH_SH_EEESB_SD_Li256ELb1ELb1ELb1ELb0EEENS1_36VarlenDynamicPersistentTileSchedulerILi128ELi112ELi256ELi256ELb1ELb1ELb0ELb0ELb1ELb1EEEEEEEEEvNT_6ParamsE,"",@"SHT_CUDA_INFO"
	.sectionflags	@""
	.align	4


	//----- nvinfo : EIATTR_CUDA_API_VERSION
	.align		4
        /*0000*/ 	.byte	0x04, 0x37
        /*0002*/ 	.short	(.L_132 - .L_131)
.L_131:
        /*0004*/ 	.word	0x00000082


	//----- nvinfo : EIATTR_KPARAM_INFO
	.align		4
.L_132:
        /*0008*/ 	.byte	0x04, 0x17
        /*000a*/ 	.short	(.L_134 - .L_133)
.L_133:
        /*000c*/ 	.word	0x00000000
        /*0010*/ 	.short	0x0000
        /*0012*/ 	.short	0x0000
        /*0014*/ 	.byte	0x00, 0xf0, 0xe1, 0x10


	//----- nvinfo : EIATTR_SPARSE_MMA_MASK
	.align		4
.L_134:
        /*0018*/ 	.byte	0x03, 0x50
        /*001a*/ 	.short	0x0000


	//----- nvinfo : EIATTR_MAXREG_COUNT
	.align		4
        /*001c*/ 	.byte	0x03, 0x1b
        /*001e*/ 	.short	0x00ff


	//----- nvinfo : EIATTR_MERCURY_ISA_VERSION
	.align		4
        /*0020*/ 	.byte	0x03, 0x5f
        /*0022*/ 	.short	0x0101


	//----- nvinfo : EIATTR_VRC_CTA_INIT_COUNT
	.align		4
        /*0024*/ 	.byte	0x02, 0x4a
	.zero		1
	.zero		1


	//----- nvinfo : EIATTR_EXIT_INSTR_OFFSETS
	.align		4
        /*0028*/ 	.byte	0x04, 0x1c
        /*002a*/ 	.short	(.L_136 - .L_135)


	//   ....[0]....
.L_135:
        /*002c*/ 	.word	0x00000010


	//----- nvinfo : EIATTR_MAX_THREADS
	.align		4
.L_136:
        /*0030*/ 	.byte	0x04, 0x05
        /*0032*/ 	.short	(.L_138 - .L_137)
.L_137:
        /*0034*/ 	.word	0x00000100
        /*0038*/ 	.word	0x00000001
        /*003c*/ 	.word	0x00000001


	//----- nvinfo : EIATTR_CBANK_PARAM_SIZE
	.align		4
.L_138:
        /*0040*/ 	.byte	0x03, 0x19
        /*0042*/ 	.short	0x0438


	//----- nvinfo : EIATTR_PARAM_CBANK
	.align		4
        /*0044*/ 	.byte	0x04, 0x0a
        /*0046*/ 	.short	(.L_140 - .L_139)
	.align		4
.L_139:
        /*0048*/ 	.word	index@(.nv.constant0._ZN7cutlass13device_kernelIN5flash19enable_sm80_to_sm89INS1_16FlashAttnFwdSm80INS1_25CollectiveMainloopFwdSm80ILi8ELi1ELb1EN4cute5tupleIJNS5_1CILi128EEENS7_ILi112EEES8_EEELi128ENS_6half_tEfNS_4arch4Sm80ELb0ELb0ELb1ELb1ELb0ELb0ELb1ELb1EEENS1_21CollectiveEpilogueFwdINS6_IJS8_S8_S9_EEENS6_IJNS7_ILi1EEESH_SH_EEESB_SD_Li256ELb1ELb1ELb1ELb0EEENS1_36VarlenDynamicPersistentTileSchedulerILi128ELi112ELi256ELi256ELb1ELb1ELb0ELb0ELb1ELb1EEEEEEEEEvNT_6ParamsE)
        /*004c*/ 	.short	0x0380
        /*004e*/ 	.short	0x0438


	//----- nvinfo : EIATTR_SW_WAR
	.align		4
.L_140:
        /*0050*/ 	.byte	0x04, 0x36
        /*0052*/ 	.short	(.L_142 - .L_141)
.L_141:
        /*0054*/ 	.word	0x00000008
.L_142:


//--------------------- .nv.info._ZN7cutlass13device_kernelIN5flash19enable_sm80_to_sm89INS1_16FlashAttnFwdSm80INS1_25CollectiveMainloopFwdSm80ILi8ELi1ELb1EN4cute5tupleIJNS5_1CILi128EEENS7_ILi112EEES8_EEELi128ENS_6half_tEfNS_4arch4Sm80ELb0ELb0ELb1ELb1ELb0ELb1ELb1ELb1EEENS1_21CollectiveEpilogueFwdINS6_IJS8_S8_S9_EEENS6_IJNS7_ILi1EEESH_SH_EEESB_SD_Li256ELb1ELb1ELb1ELb0EEENS1_36VarlenDynamicPersistentTileSchedulerILi128ELi112ELi256ELi256ELb1ELb1ELb0ELb0ELb1ELb1EEEEEEEEEvNT_6ParamsE --------------------------
	.section	.nv.info._ZN7cutlass13device_kernelIN5flash19enable_sm80_to_sm89INS1_16FlashAttnFwdSm80INS1_25CollectiveMainloopFwdSm80ILi8ELi1ELb1EN4cute5tupleIJNS5_1CILi128EEENS7_ILi112EEES8_EEELi128ENS_6half_tEfNS_4arch4Sm80ELb0ELb0ELb1ELb1ELb0ELb1ELb1ELb1EEENS1_21CollectiveEpilogueFwdINS6_IJS8_S8_S9_EEENS6_IJNS7_ILi1EEESH_SH_EEESB_SD_Li256ELb1ELb1ELb1ELb0EEENS1_36VarlenDynamicPersistentTileSchedulerILi128ELi112ELi256ELi256ELb1ELb1ELb0ELb0ELb1ELb1EEEEEEEEEvNT_6ParamsE,"",@"SHT_CUDA_INFO"
	.sectionflags	@""
	.align	4


	//----- nvinfo : EIATTR_CUDA_API_VERSION
	.align		4
        /*0000*/ 	.byte	0x04, 0x37
        /*0002*/ 	.short	(.L_144 - .L_143)
.L_143:
        /*0004*/ 	.word	0x00000082


	//----- nvinfo : EIATTR_KPARAM_INFO
	.align		4
.L_144:
        /*0008*/ 	.byte	0x04, 0x17
        /*000a*/ 	.short	(.L_146 - .L_145)
.L_145:
        /*000c*/ 	.word	0x00000000
        /*0010*/ 	.short	0x0000
        /*0012*/ 	.short	0x0000
        /*0014*/ 	.byte	0x00, 0xf0, 0xe1, 0x10


	//----- nvinfo : EIATTR_SPARSE_MMA_MASK
	.align		4
.L_146:
        /*0018*/ 	.byte	0x03, 0x50
        /*001a*/ 	.short	0x0000


	//----- nvinfo : EIATTR_MAXREG_COUNT
	.align		4
        /*001c*/ 	.byte	0x03, 0x1b
        /*001e*/ 	.short	0x00ff


	//----- nvinfo : EIATTR_MERCURY_ISA_VERSION
	.align		4
        /*0020*/ 	.byte	0x03, 0x5f
        /*0022*/ 	.short	0x0101


	//----- nvinfo : EIATTR_VRC_CTA_INIT_COUNT
	.align		4
        /*0024*/ 	.byte	0x02, 0x4a
	.zero		1
	.zero		1


	//----- nvinfo : EIATTR_EXIT_INSTR_OFFSETS
	.align		4
        /*0028*/ 	.byte	0x04, 0x1c
        /*002a*/ 	.short	(.L_148 - .L_147)


	//   ....[0]....
.L_147:
        /*002c*/ 	.word	0x00000010


	//----- nvinfo : EIATTR_MAX_THREADS
	.align		4
.L_148:
        /*0030*/ 	.byte	0x04, 0x05
        /*0032*/ 	.short	(.L_150 - .L_149)
.L_149:
        /*0034*/ 	.word	0x00000100
        /*0038*/ 	.word	0x00000001
        /*003c*/ 	.word	0x00000001


	//----- nvinfo : EIATTR_CBANK_PARAM_SIZE
	.align		4
.L_150:
        /*0040*/ 	.byte	0x03, 0x19
        /*0042*/ 	.short	0x0438


	//----- nvinfo : EIATTR_PARAM_CBANK
	.align		4
        /*0044*/ 	.byte	0x04, 0x0a
        /*0046*/ 	.short	(.L_152 - .L_151)
	.align		4
.L_151:
        /*0048*/ 	.word	index@(.nv.constant0._ZN7cutlass13device_kernelIN5flash19enable_sm80_to_sm89INS1_16FlashAttnFwdSm80INS1_25CollectiveMainloopFwdSm80ILi8ELi1ELb1EN4cute5tupleIJNS5_1CILi128EEENS7_ILi112EEES8_EEELi128ENS_6half_tEfNS_4arch4Sm80ELb0ELb0ELb1ELb1ELb0ELb1ELb1ELb1EEENS1_21CollectiveEpilogueFwdINS6_IJS8_S8_S9_EEENS6_IJNS7_ILi1EEESH_SH_EEESB_SD_Li256ELb1ELb1ELb1ELb0EEENS1_36VarlenDynamicPersistentTileSchedulerILi128ELi112ELi256ELi256ELb1ELb1ELb0ELb0ELb1ELb1EEEEEEEEEvNT_6ParamsE)
        /*004c*/ 	.short	0x0380
        /*004e*/ 	.short	0x0438


	//----- nvinfo : EIATTR_SW_WAR
	.align		4
.L_152:
        /*0050*/ 	.byte	0x04, 0x36
        /*0052*/ 	.short	(.L_154 - .L_153)
.L_153:
        /*0054*/ 	.word	0x00000008
.L_154:


//--------------------- .nv.info._ZN7cutlass13device_kernelIN5flash19enable_sm80_to_sm89INS1_16FlashAttnFwdSm80INS1_25CollectiveMainloopFwdSm80ILi4ELi1ELb0EN4cute5tupleIJNS5_1CILi128EEENS7_ILi48EEES8_EEELi128ENS_6half_tEfNS_4arch4Sm80ELb0ELb1ELb1ELb0ELb0ELb0ELb1ELb1EEENS1_21CollectiveEpilogueFwdINS6_IJS8_S8_S9_EEENS6_IJNS7_ILi1EEESH_SH_EEESB_SD_Li128ELb0ELb1ELb1ELb0EEENS1_19SingleTileSchedulerILb0ELb1ELb1ELi128EEEEEEEEEvNT_6ParamsE --------------------------
	.section	.nv.info._ZN7cutlass13device_kernelIN5flash19enable_sm80_to_sm89INS1_16FlashAttnFwdSm80INS1_25CollectiveMainloopFwdSm80ILi4ELi1ELb0EN4cute5tupleIJNS5_1CILi128EEENS7_ILi48EEES8_EEELi128ENS_6half_tEfNS_4arch4Sm80ELb0ELb1ELb1ELb0ELb0ELb0ELb1ELb1EEENS1_21CollectiveEpilogueFwdINS6_IJS8_S8_S9_EEENS6_IJNS7_ILi1EEESH_SH_EEESB_SD_Li128ELb0ELb1ELb1ELb0EEENS1_19SingleTileSchedulerILb0ELb1ELb1ELi128EEEEEEEEEvNT_6ParamsE,"",@"SHT_CUDA_INFO"
	.sectionflags	@""
	.align	4


	//----- nvinfo : EIATTR_CUDA_API_VERSION
	.align		4
        /*0000*/ 	.byte	0x04, 0x37
        /*0002*/ 	.short	(.L_156 - .L_155)
.L_155:
        /*0004*/ 	.word	0x00000082


	//----- nvinfo : EIATTR_KPARAM_INFO
	.align		4
.L_156:
        /*0008*/ 	.byte	0x04, 0x17
        /*000a*/ 	.short	(.L_158 - .L_157)
.L_157:
        /*000c*/ 	.word	0x00000000
        /*0010*/ 	.short	0x0000
        /*0012*/ 	.short	0x0000
        /*0014*/ 	.byte	0x00, 0xf0, 0x61, 0x10


	//----- nvinfo : EIATTR_SPARSE_MMA_MASK
	.align		4
.L_158:
        /*0018*/ 	.byte	0x03, 0x50
        /*001a*/ 	.short	0x0000


	//----- nvinfo : EIATTR_MAXREG_COUNT
	.align		4
        /*001c*/ 	.byte	0x03, 0x1b
        /*001e*/ 	.short	0x00ff


	//----- nvinfo : EIATTR_MERCURY_ISA_VERSION
	.align		4
        /*0020*/ 	.byte	0x03, 0x5f
        /*0022*/ 	.short	0x0101


	//----- nvinfo : EIATTR_VRC_CTA_INIT_COUNT
	.align		4
        /*0024*/ 	.byte	0x02, 0x4a
	.zero		1
	.zero		1


	//----- nvinfo : EIATTR_EXIT_INSTR_OFFSETS
	.align		4
        /*0028*/ 	.byte	0x04, 0x1c
        /*002a*/ 	.short	(.L_160 - .L_159)


	//   ....[0]....
.L_159:
        /*002c*/ 	.word	0x00000010


	//----- nvinfo : EIATTR_MAX_THREADS
	.align		4
.L_160:
        /*0030*/ 	.byte	0x04, 0x05
        /*0032*/ 	.short	(.L_162 - .L_161)
.L_161:
        /*0034*/ 	.word	0x00000080
        /*0038*/ 	.word	0x00000001
        /*003c*/ 	.word	0x00000001


	//----- nvinfo : EIATTR_CBANK_PARAM_SIZE
	.align		4
.L_162:
        /*0040*/ 	.byte	0x03, 0x19
        /*0042*/ 	.short	0x0418


	//----- nvinfo : EIATTR_PARAM_CBANK
	.align		4
        /*0044*/ 	.byte	0x04, 0x0a
        /*0046*/ 	.short	(.L_164 - .L_163)
	.align		4
.L_163:
        /*0048*/ 	.word	index@(.nv.constant0._ZN7cutlass13device_kernelIN5flash19enable_sm80_to_sm89INS1_16FlashAttnFwdSm80INS1_25CollectiveMainloopFwdSm80ILi4ELi1ELb0EN4cute5tupleIJNS5_1CILi128EEENS7_ILi48EEES8_EEELi128ENS_6half_tEfNS_4arch4Sm80ELb0ELb1ELb1ELb0ELb0ELb0ELb1ELb1EEENS1_21CollectiveEpilogueFwdINS6_IJS8_S8_S9_EEENS6_IJNS7_ILi1EEESH_SH_EEESB_SD_Li128ELb0ELb1ELb1ELb0EEENS1_19SingleTileSchedulerILb0ELb1ELb1ELi128EEEEEEEEEvNT_6ParamsE)
        /*004c*/ 	.short	0x0380
        /*004e*/ 	.short	0x0418


	//----- nvinfo : EIATTR_SW_WAR
	.align		4
.L_164:
        /*0050*/ 	.byte	0x04, 0x36
        /*0052*/ 	.short	(.L_166 - .L_165)
.L_165:
        /*0054*/ 	.word	0x00000008
.L_166:


//--------------------- .nv.info._ZN7cutlass13device_kernelIN5flash19enable_sm80_to_sm89INS1_16FlashAttnFwdSm80INS1_25CollectiveMainloopFwdSm80ILi8ELi1ELb1EN4cute5tupleIJNS5_1CILi128EEENS7_ILi96EEES8_EEELi128ENS_6half_tEfNS_4arch4Sm80ELb0ELb1ELb1ELb1ELb0ELb0ELb1ELb1EEENS1_21CollectiveEpilogueFwdINS6_IJS8_S8_S9_EEENS6_IJNS7_ILi1EEESH_SH_EEESB_SD_Li256ELb1ELb1ELb1ELb0EEENS1_36VarlenDynamicPersistentTileSchedulerILi128ELi96ELi256ELi256ELb1ELb1ELb0ELb1ELb0ELb1EEEEEEEEEvNT_6ParamsE --------------------------
	.section	.nv.info._ZN7cutlass13device_kernelIN5flash19enable_sm80_to_sm89INS1_16FlashAttnFwdSm80INS1_25CollectiveMainloopFwdSm80ILi8ELi1ELb1EN4cute5tupleIJNS5_1CILi128EEENS7_ILi96EEES8_EEELi128ENS_6half_tEfNS_4arch4Sm80ELb0ELb1ELb1ELb1ELb0ELb0ELb1ELb1EEENS1_21CollectiveEpilogueFwdINS6_IJS8_S8_S9_EEENS6_IJNS7_ILi1EEESH_SH_EEESB_SD_Li256ELb1ELb1ELb1ELb0EEENS1_36VarlenDynamicPersistentTileSchedulerILi128ELi96ELi256ELi256ELb1ELb1ELb0ELb1ELb0ELb1EEEEEEEEEvNT_6ParamsE,"",@"SHT_CUDA_INFO"
	.sectionflags	@""
	.align	4


	//----- nvinfo : EIATTR_CUDA_API_VERSION
	.align		4
        /*0000*/ 	.byte	0x04, 0x37
        /*0002*/ 	.short	(.L_168 - .L_167)
.L_167:
        /*0004*/ 	.word	0x00000082


	//----- nvinfo : EIATTR_KPARAM_INFO
	.align		4
.L_168:
        /*0008*/ 	.byte	0x04, 0x17
        /*000a*/ 	.short	(.L_170 - .L_169)
.L_169:
        /*000c*/ 	.word	0x00000000
        /*0010*/ 	.short	0x0000
        /*0012*/ 	.short	0x0000
        /*0014*/ 	.byte	0x00, 0xf0, 0xe1, 0x10


	//----- nvinfo : EIATTR_SPARSE_MMA_MASK
	.align		4
.L_170:
        /*0018*/ 	.byte	0x03, 0x50
        /*001a*/ 	.short	0x0000


	//----- nvinfo : EIATTR_MAXREG_COUNT
	.align		4
        /*001c*/ 	.byte	0x03, 0x1b
        /*001e*/ 	.short	0x00ff


	//----- nvinfo : EIATTR_MERCURY_ISA_VERSION
	.align		4
        /*0020*/ 	.byte	0x03, 0x5f
        /*0022*/ 	.short	0x0101


	//----- nvinfo : EIATTR_VRC_CTA_INIT_COUNT
	.align		4
        /*0024*/ 	.byte	0x02, 0x4a
	.zero		1
	.zero		1


	//----- nvinfo : EIATTR_EXIT_INSTR_OFFSETS
	.align		4
        /*0028*/ 	.byte	0x04, 0x1c
        /*002a*/ 	.short	(.L_172 - .L_171)


	//   ....[0]....
.L_171:
        /*002c*/ 	.word	0x00000010


	//----- nvinfo : EIATTR_MAX_THREADS
	.align		4
.L_172:
        /*0030*/ 	.byte	0x04, 0x05
        /*0032*/ 	.short	(.L_174 - .L_173)
.L_173:
        /*0034*/ 	.word	0x00000100
        /*0038*/ 	.word	0x00000001
        /*003c*/ 	.word	0x00000001


	//----- nvinfo : EIATTR_CBANK_PARAM_SIZE
	.align		4
.L_174:
        /*0040*/ 	.byte	0x03, 0x19
        /*0042*/ 	.short	0x0438


	//----- nvinfo : EIATTR_PARAM_CBANK
	.align		4
        /*0044*/ 	.byte	0x04, 0x0a
        /*0046*/ 	.short	(.L_176 - .L_175)
	.align		4
.L_175:
        /*0048*/ 	.word	index@(.nv.constant0._ZN7cutlass13device_kernelIN5flash19enable_sm80_to_sm89INS1_16FlashAttnFwdSm80INS1_25CollectiveMainloopFwdSm80ILi8ELi1ELb1EN4cute5tupleIJNS5_1CILi128EEENS7_ILi96EEES8_EEELi128ENS_6half_tEfNS_4arch4Sm80ELb0ELb1ELb1ELb1ELb0ELb0ELb1ELb1EEENS1_21CollectiveEpilogueFwdINS6_IJS8_S8_S9_EEENS6_IJNS7_ILi1EEESH_SH_EEESB_SD_Li256ELb1ELb1ELb1ELb0EEENS1_36VarlenDynamicPersistentTileSchedulerILi128ELi96ELi256ELi256ELb1ELb1ELb0ELb1ELb0ELb1EEEEEEEEEvNT_6ParamsE)
        /*004c*/ 	.short	0x0380
        /*004e*/ 	.short	0x0438


	//----- nvinfo : EIATTR_SW_WAR
	.align		4
.L_176:
        /*0050*/ 	.byte	0x04, 0x36
        /*0052*/ 	.short	(.L_178 - .L_177)
.L_177:
        /*0054*/ 	.word	0x00000008
.L_178:


//--------------------- .nv.info._ZN7cutlass13device_kernelIN5flash19enable_sm80_to_sm89INS1_16FlashAttnFwdSm80INS1_25CollectiveMainloopFwdSm80ILi8ELi1ELb1EN4cute5tupleIJNS5_1CILi128EEENS7_ILi96EEES8_EEELi128ENS_6half_tEfNS_4arch4Sm80ELb0ELb1ELb1ELb1ELb0ELb1ELb1ELb1EEENS1_21CollectiveEpilogueFwdINS6_IJS8_S8_S9_EEENS6_IJNS7_ILi1EEESH_SH_EEESB_SD_Li256ELb1ELb1ELb1ELb0EEENS1_36VarlenDynamicPersistentTileSchedulerILi128ELi96ELi256ELi256ELb1ELb1ELb0ELb1ELb0ELb1EEEEEEEEEvNT_6ParamsE --------------------------
	.section	.nv.info._ZN7cutlass13device_kernelIN5flash19enable_sm80_to_sm89INS1_16FlashAttnFwdSm80INS1_25CollectiveMainloopFwdSm80ILi8ELi1ELb1EN4cute5tupleIJNS5_1CILi128EEENS7_ILi96EEES8_EEELi128ENS_6half_tEfNS_4arch4Sm80ELb0ELb1ELb1ELb1ELb0ELb1ELb1ELb1EEENS1_21CollectiveEpilogueFwdINS6_IJS8_S8_S9_EEENS6_IJNS7_ILi1EEESH_SH_EEESB_SD_Li256ELb1ELb1ELb1ELb0EEENS1_36VarlenDynamicPersistentTileSchedulerILi128ELi96ELi256ELi256ELb1ELb1ELb0ELb1ELb0ELb1EEEEEEEEEvNT_6ParamsE,"",@"SHT_CUDA_INFO"
	.sectionflags	@""
	.align	4


	//----- nvinfo : EIATTR_CUDA_API_VERSION
	.align		4
        /*0000*/ 	.byte	0x04, 0x37
        /*0002*/ 	.short	(.L_180 - .L_179)
.L_179:
        /*0004*/ 	.word	0x00000082


	//----- nvinfo : EIATTR_KPARAM_INFO
	.align		4
.L_180:
        /*0008*/ 	.byte	0x04, 0x17
        /*000a*/ 	.short	(.L_182 - .L_181)
.L_181:
        /*000c*/ 	.word	0x00000000
        /*0010*/ 	.short	0x0000
        /*0012*/ 	.short	0x0000
        /*0014*/ 	.byte	0x00, 0xf0, 0xe1, 0x10


	//----- nvinfo : EIATTR_SPARSE_MMA_MASK
	.align		4
.L_182:
        /*0018*/ 	.byte	0x03, 0x50
        /*001a*/ 	.short	0x0000


	//----- nvinfo : EIATTR_MAXREG_COUNT
	.align		4
        /*001c*/ 	.byte	0x03, 0x1b
        /*001e*/ 	.short	0x00ff


	//----- nvinfo : EIATTR_MERCURY_ISA_VERSION
	.align		4
        /*0020*/ 	.byte	0x03, 0x5f
        /*0022*/ 	.short	0x0101


	//----- nvinfo : EIATTR_VRC_CTA_INIT_COUNT
	.align		4
        /*0024*/ 	.byte	0x02, 0x4a
	.zero		1
	.zero		1


	//----- nvinfo : EIATTR_EXIT_INSTR_OFFSETS
	.align		4
        /*0028*/ 	.byte	0x04, 0x1c
        /*002a*/ 	.short	(.L_184 - .L_183)


	//   ....[0]....
.L_183:
        /*002c*/ 	.word	0x00000010


	//----- nvinfo : EIATTR_MAX_THREADS
	.align		4
.L_184:
        /*0030*/ 	.byte	0x04, 0x05
        /*0032*/ 	.short	(.L_186 - .L_185)
.L_185:
        /*0034*/ 	.word	0x00000100
        /*0038*/ 	.word	0x00000001
        /*003c*/ 	.word	0x00000001


	//----- nvinfo : EIATTR_CBANK_PARAM_SIZE
	.align		4
.L_186:
        /*0040*/ 	.byte	0x03, 0x19
        /*0042*/ 	.short	0x0438


	//----- nvinfo : EIATTR_PARAM_CBANK
	.align		4
        /*0044*/ 	.byte	0x04, 0x0a
        /*0046*/ 	.short	(.L_188 - .L_187)
	.align		4
.L_187:
        /*0048*/ 	.word	index@(.nv.constant0._ZN7cutlass13device_kernelIN5flash19enable_sm80_to_sm89INS1_16FlashAttnFwdSm80INS1_25CollectiveMainloopFwdSm80ILi8ELi1ELb1EN4cute5tupleIJNS5_1CILi128EEENS7_ILi96EEES8_EEELi128ENS_6half_tEfNS_4arch4Sm80ELb0ELb1ELb1ELb1ELb0ELb1ELb1ELb1EEENS1_21CollectiveEpilogueFwdINS6_IJS8_S8_S9_EEENS6_IJNS7_ILi1EEESH_SH_EEESB_SD_Li256ELb1ELb1ELb1ELb0EEENS1_36VarlenDynamicPersistentTileSchedulerILi128ELi96ELi256ELi256ELb1ELb1ELb0ELb1ELb0ELb1EEEEEEEEEvNT_6ParamsE)
        /*004c*/ 	.short	0x0380
        /*004e*/ 	.short	0x0438


	//----- nvinfo : EIATTR_SW_WAR
	.align		4
.L_188:
        /*0050*/ 	.byte	0x04, 0x36
        /*0052*/ 	.short	(.L_190 - .L_189)
.L_189:
        /*0054*/ 	.word	0x00000008
.L_190:


//--------------------- .nv.info._ZN7cutlass13device_kernelIN5flash19enable_sm80_to_sm89INS1_16FlashAttnFwdSm80INS1_25CollectiveMainloopFwdSm80ILi4ELi1ELb0EN4cute5tupleIJNS5_1CILi128EEENS7_ILi64EEES8_EEELi128ENS_6half_tEfNS_4arch4Sm80ELb1ELb0ELb1ELb0ELb0ELb0ELb1ELb1EEENS1_21CollectiveEpilogueFwdINS6_IJS8_S8_S9_EEENS6_IJNS7_ILi1EEESH_SH_EEESB_SD_Li128ELb0ELb1ELb1ELb0EEENS1_30DynamicPersistentTileSchedulerILi128ELi128ELb1ELb1ELb0EEEEEEEEEvNT_6ParamsE --------------------------
	.section	.nv.info._ZN7cutlass13device_kernelIN5flash19enable_sm80_to_sm89INS1_16FlashAttnFwdSm80INS1_25CollectiveMainloopFwdSm80ILi4ELi1ELb0EN4cute5tupleIJNS5_1CILi128EEENS7_ILi64EEES8_EEELi128ENS_6half_tEfNS_4arch4Sm80ELb1ELb0ELb1ELb0ELb0ELb0ELb1ELb1EEENS1_21CollectiveEpilogueFwdINS6_IJS8_S8_S9_EEENS6_IJNS7_ILi1EEESH_SH_EEESB_SD_Li128ELb0ELb1ELb1ELb0EEENS1_30DynamicPersistentTileSchedulerILi128ELi128ELb1ELb1ELb0EEEEEEEEEvNT_6ParamsE,"",@"SHT_CUDA_INFO"
	.sectionflags	@""
	.align	4


	//----- nvinfo : EIATTR_CUDA_API_VERSION
	.align		4
        /*0000*/ 	.byte	0x04, 0x37
        /*0002*/ 	.short	(.L_192 - .L_191)
.L_191:
        /*0004*/ 	.word	0x00000082


	//----- nvinfo : EIATTR_KPARAM_INFO
	.align		4
.L_192:
        /*0008*/ 	.byte	0x04, 0x17
        /*000a*/ 	.short	(.L_194 - .L_193)
.L_193:
        /*000c*/ 	.word	0x00000000
        /*0010*/ 	.short	0x0000
        /*0012*/ 	.short	0x0000
        /*0014*/ 	.byte	0x00, 0xf0, 0xa1, 0x10


	//----- nvinfo : EIATTR_SPARSE_MMA_MASK
	.align		4
.L_194:
        /*0018*/ 	.byte	0x03, 0x50
        /*001a*/ 	.short	0x0000


	//----- nvinfo : EIATTR_MAXREG_COUNT
	.align		4
        /*001c*/ 	.byte	0x03, 0x1b
        /*001e*/ 	.short	0x00ff


	//----- nvinfo : EIATTR_MERCURY_ISA_VERSION
	.align		4
        /*0020*/ 	.byte	0x03, 0x5f
        /*0022*/ 	.short	0x0101


	//----- nvinfo : EIATTR_VRC_CTA_INIT_COUNT
	.align		4
        /*0024*/ 	.byte	0x02, 0x4a
	.zero		1
	.zero		1


	//----- nvinfo : EIATTR_EXIT_INSTR_OFFSETS
	.align		4
        /*0028*/ 	.byte	0x04, 0x1c
        /*002a*/ 	.short	(.L_196 - .L_195)


	//   ....[0]....
.L_195:
        /*002c*/ 	.word	0x00000010


	//----- nvinfo : EIATTR_MAX_THREADS
	.align		4
.L_196:
        /*0030*/ 	.byte	0x04, 0x05
        /*0032*/ 	.short	(.L_198 - .L_197)
.L_197:
        /*0034*/ 	.word	0x00000080
        /*0038*/ 	.word	0x00000001
        /*003c*/ 	.word	0x00000001


	//----- nvinfo : EIATTR_CBANK_PARAM_SIZE
	.align		4
.L_198:
        /*0040*/ 	.byte	0x03, 0x19
        /*0042*/ 	.short	0x0428


	//----- nvinfo : EIATTR_PARAM_CBANK
	.align		4
        /*0044*/ 	.byte	0x04, 0x0a
        /*0046*/ 	.short	(.L_200 - .L_199)
	.align		4
.L_199:
        /*0048*/ 	.word	index@(.nv.constant0._ZN7cutlass13device_kernelIN5flash19enable_sm80_to_sm89INS1_16FlashAttnFwdSm80INS1_25CollectiveMainloopFwdSm80ILi4ELi1ELb0EN4cute5tupleIJNS5_1CILi128EEENS7_ILi64EEES8_EEELi128ENS_6half_tEfNS_4arch4Sm80ELb1ELb0ELb1ELb0ELb0ELb0ELb1ELb1EEENS1_21CollectiveEpilogueFwdINS6_IJS8_S8_S9_EEENS6_IJNS7_ILi1EEESH_SH_EEESB_SD_Li128ELb0ELb1ELb1ELb0EEENS1_30DynamicPersistentTileSchedulerILi128ELi128ELb1ELb1ELb0EEEEEEEEEvNT_6ParamsE)
        /*004c*/ 	.short	0x0380
        /*004e*/ 	.short	0x0428


	//----- nvinfo : EIATTR_SW_WAR
	.align		4
.L_200:
        /*0050*/ 	.byte	0x04, 0x36
        /*0052*/ 	.short	(.L_202 - .L_201)
.L_201:
        /*0054*/ 	.word	0x00000008
.L_202:


//--------------------- .nv.info._ZN7cutlass13device_kernelIN5flash19enable_sm80_to_sm89INS1_16FlashAttnFwdSm80INS1_25CollectiveMainloopFwdSm80ILi8ELi1ELb1EN4cute5tupleIJNS5_1CILi128EEENS7_ILi112EEES8_EEELi128ENS_6half_tEfNS_4arch4Sm80ELb1ELb0ELb1ELb1ELb0ELb0ELb1ELb1EEENS1_21CollectiveEpilogueFwdINS6_IJS8_S8_S9_EEENS6_IJNS7_ILi1EEESH_SH_EEESB_SD_Li256ELb1ELb1ELb1ELb0EEENS1_36VarlenDynamicPersistentTileSchedulerILi128ELi112ELi256ELi256ELb1ELb1ELb0ELb1ELb1ELb1EEEEEEEEEvNT_6ParamsE --------------------------
	.section	.nv.info._ZN7cutlass13device_kernelIN5flash19enable_sm80_to_sm89INS1_16FlashAttnFwdSm80INS1_25CollectiveMainloopFwdSm80ILi8ELi1ELb1EN4cute5tupleIJNS5_1CILi128EEENS7_ILi112EEES8_EEELi128ENS_6half_tEfNS_4arch4Sm80ELb1ELb0ELb1ELb1ELb0ELb0ELb1ELb1EEENS1_21CollectiveEpilogueFwdINS6_IJS8_S8_S9_EEENS6_IJNS7_ILi1EEESH_SH_EEESB_SD_Li256ELb1ELb1ELb1ELb0EEENS1_36VarlenDynamicPersistentTileSchedulerILi128ELi112ELi256ELi256ELb1ELb1ELb0ELb1ELb1ELb1EEEEEEEEEvNT_6ParamsE,"",@"SHT_CUDA_INFO"
	.sectionflags	@""
	.align	4


	//----- nvinfo : EIATTR_CUDA_API_VERSION
	.align		4
        /*0000*/ 	.byte	0x04, 0x37
        /*0002*/ 	.short	(.L_204 - .L_203)
.L_203:
        /*0004*/ 	.word	0x00000082


	//----- nvinfo : EIATTR_KPARAM_INFO
	.align		4
.L_204:
        /*0008*/ 	.byte	0x04, 0x17
        /*000a*/ 	.short	(.L_206 - .L_205)
.L_205:
        /*000c*/ 	.word	0x00000000
        /*0010*/ 	.short	0x0000
        /*0012*/ 	.short	0x0000
        /*0014*/ 	.byte	0x00, 0xf0, 0xe1, 0x10


	//----- nvinfo : EIATTR_SPARSE_MMA_MASK
	.align		4
.L_206:
        /*0018*/ 	.byte	0x03, 0x50
        /*001a*/ 	.short	0x0000


	//----- nvinfo : EIATTR_MAXREG_COUNT
	.align		4
        /*001c*/ 	.byte	0x03, 0x1b
        /*001e*/ 	.short	0x00ff


	//----- nvinfo : EIATTR_MERCURY_ISA_VERSION
	.align		4
        /*0020*/ 	.byte	0x03, 0x5f
        /*0022*/ 	.short	0x0101


	//----- nvinfo : EIATTR_VRC_CTA_INIT_COUNT
	.align		4
        /*0024*/ 	.byte	0x02, 0x4a
	.zero		1
	.zero		1


	//----- nvinfo : EIATTR_EXIT_INSTR_OFFSETS
	.align		4
        /*0028*/ 	.byte	0x04, 0x1c
        /*002a*/ 	.short	(.L_208 - .L_207)


	//   ....[0]....
.L_207:
        /*002c*/ 	.word	0x00000010


	//----- nvinfo : EIATTR_MAX_THREADS
	.align		4
.L_208:
        /*0030*/ 	.byte	0x04, 0x05
        /*0032*/ 	.short	(.L_210 - .L_209)
.L_209:
        /*0034*/ 	.word	0x00000100
        /*0038*/ 	.word	0x00000001
        /*003c*/ 	.word	0x00000001


	//----- nvinfo : EIATTR_CBANK_PARAM_SIZE
	.align		4
.L_210:
        /*0040*/ 	.byte	0x03, 0x19
        /*0042*/ 	.short	0x0438


	//----- nvinfo : EIATTR_PARAM_CBANK
	.align		4
        /*0044*/ 	.byte	0x04, 0x0a
        /*0046*/ 	.short	(.L_212 - .L_211)
	.align		4
.L_211:
        /*0048*/ 	.word	index@(.nv.constant0._ZN7cutlass13device_kernelIN5flash19enable_sm80_to_sm89INS1_16FlashAttnFwdSm80INS1_25CollectiveMainloopFwdSm80ILi8ELi1ELb1EN4cute5tupleIJNS5_1CILi128EEENS7_ILi112EEES8_EEELi128ENS_6half_tEfNS_4arch4Sm80ELb1ELb0ELb1ELb1ELb0ELb0ELb1ELb1EEENS1_21CollectiveEpilogueFwdINS6_IJS8_S8_S9_EEENS6_IJNS7_ILi1EEESH_SH_EEESB_SD_Li256ELb1ELb1ELb1ELb0EEENS1_36VarlenDynamicPersistentTileSchedulerILi128ELi112ELi256ELi256ELb1ELb1ELb0ELb1ELb1ELb1EEEEEEEEEvNT_6ParamsE)
        /*004c*/ 	.short	0x0380
        /*004e*/ 	.short	0x0438


	//----- nvinfo : EIATTR_SW_WAR
	.align		4
.L_212:
        /*0050*/ 	.byte	0x04, 0x36
        /*0052*/ 	.short	(.L_214 - .L_213)
.L_213:
        /*0054*/ 	.word	0x00000008
.L_214:


//--------------------- .nv.info._ZN7cutlass13device_kernelIN5flash19enable_sm80_to_sm89INS1_16FlashAttnFwdSm80INS1_25CollectiveMainloopFwdSm80ILi8ELi1ELb1EN4cute5tupleIJNS5_1CILi128EEENS7_ILi112EEES8_EEELi128ENS_6half_tEfNS_4arch4Sm80ELb1ELb0ELb1ELb1ELb0ELb1ELb1ELb1EEENS1_21CollectiveEpilogueFwdINS6_IJS8_S8_S9_EEENS6_IJNS7_ILi1EEESH_SH_EEESB_SD_Li256ELb1ELb1ELb1ELb0EEENS1_36VarlenDynamicPersistentTileSchedulerILi128ELi112ELi256ELi256ELb1ELb1ELb0ELb1ELb1ELb1EEEEEEEEEvNT_6ParamsE --------------------------
	.section	.nv.info._ZN7cutlass13device_kernelIN5flash19enable_sm80_to_sm89INS1_16FlashAttnFwdSm80INS1_25CollectiveMainloopFwdSm80ILi8ELi1ELb1EN4cute5tupleIJNS5_1CILi128EEENS7_ILi112EEES8_EEELi128ENS_6half_tEfNS_4arch4Sm80ELb1ELb0ELb1ELb1ELb0ELb1ELb1ELb1EEENS1_21CollectiveEpilogueFwdINS6_IJS8_S8_S9_EEENS6_IJNS7_ILi1EEESH_SH_EEESB_SD_Li256ELb1ELb1ELb1ELb0EEENS1_36VarlenDynamicPersistentTileSchedulerILi128ELi112ELi256ELi256ELb1ELb1ELb0ELb1ELb1ELb1EEEEEEEEEvNT_6ParamsE,"",@"SHT_CUDA_INFO"
	.sectionflags	@""
	.align	4


	//----- nvinfo : EIATTR_CUDA_API_VERSION
	.align		4
        /*0000*/ 	.byte	0x04, 0x37
        /*0002*/ 	.short	(.L_216 - .L_215)
.L_215:
        /*0004*/ 	.word	0x00000082


	//----- nvinfo : EIATTR_KPARAM_INFO
	.align		4
.L_216:
        /*0008*/ 	.byte	0x04, 0x17
        /*000a*/ 	.short	(.L_218 - .L_217)
.L_217:
        /*000c*/ 	.word	0x00000000
        /*0010*/ 	.short	0x0000
        /*0012*/ 	.short	0x0000
        /*0014*/ 	.byte	0x00, 0xf0, 0xe1, 0x10


	//----- nvinfo : EIATTR_SPARSE_MMA_MASK
	.align		4
.L_218:
        /*0018*/ 	.byte	0x03, 0x50
        /*001a*/ 	.short	0x0000


	//----- nvinfo : EIATTR_MAXREG_COUNT
	.align		4
        /*001c*/ 	.byte	0x03, 0x1b
        /*001e*/ 	.short	0x00ff


	//----- nvinfo : EIATTR_MERCURY_ISA_VERSION
	.align		4
        /*0020*/ 	.byte	0x03, 0x5f
        /*0022*/ 	.short	0x0101


	//----- nvinfo : EIATTR_VRC_CTA_INIT_COUNT
	.align		4
        /*0024*/ 	.byte	0x02, 0x4a
	.zero		1
	.zero		1


	//----- nvinfo : EIATTR_EXIT_INSTR_OFFSETS
	.align		4
        /*0028*/ 	.byte	0x04, 0x1c
        /*002a*/ 	.short	(.L_220 - .L_219)


	//   ....[0]....
.L_219:
        /*002c*/ 	.word	0x00000010


	//----- nvinfo : EIATTR_MAX_THREADS
	.align		4
.L_220:
        /*0030*/ 	.byte	0x04, 0x05
        /*0032*/ 	.short	(.L_222 - .L_221)
.L_221:
        /*0034*/ 	.word	0x00000100
        /*0038*/ 	.word	0x00000001
        /*003c*/ 	.word	0x00000001


	//----- nvinfo : EIATTR_CBANK_PARAM_SIZE
	.align		4
.L_222:
        /*0040*/ 	.byte	0x03, 0x19
        /*0042*/ 	.short	0x0438


	//----- nvinfo : EIATTR_PARAM_CBANK
	.align		4
        /*0044*/ 	.byte	0x04, 0x0a
        /*0046*/ 	.short	(.L_224 - .L_223)
	.align		4
.L_223:
        /*0048*/ 	.word	index@(.nv.constant0._ZN7cutlass13device_kernelIN5flash19enable_sm80_to_sm89INS1_16FlashAttnFwdSm80INS1_25CollectiveMainloopFwdSm80ILi8ELi1ELb1EN4cute5tupleIJNS5_1CILi128EEENS7_ILi112EEES8_EEELi128ENS_6half_tEfNS_4arch4Sm80ELb1ELb0ELb1ELb1ELb0ELb1ELb1ELb1EEENS1_21CollectiveEpilogueFwdINS6_IJS8_S8_S9_EEENS6_IJNS7_ILi1EEESH_SH_EEESB_SD_Li256ELb1ELb1ELb1ELb0EEENS1_36VarlenDynamicPersistentTileSchedulerILi128ELi112ELi256ELi256ELb1ELb1ELb0ELb1ELb1ELb1EEEEEEEEEvNT_6ParamsE)
        /*004c*/ 	.short	0x0380
        /*004e*/ 	.short	0x0438


	//----- nvinfo : EIATTR_SW_WAR
	.align		4
.L_224:
        /*0050*/ 	.byte	0x04, 0x36
        /*0052*/ 	.short	(.L_226 - .L_225)
.L_225:
        /*0054*/ 	.word	0x00000008
.L_226:


//--------------------- .nv.callgraph             --------------------------
	.section	.nv.callgraph,"",@"SHT_CUDA_CALLGRAPH"
	.align	4
	.sectionentsize	8
	.align		4
        /*0000*/ 	.word	0x00000000
	.align		4
        /*0004*/ 	.word	0xffffffff
	.align		4
        /*0008*/ 	.word	0x00000000
	.align		4
        /*000c*/ 	.word	0xfffffffe
	.align		4
        /*0010*/ 	.word	0x00000000
	.align		4
        /*0014*/ 	.word	0xfffffffd
	.align		4
        /*0018*/ 	.word	0x00000000
	.align		4
        /*001c*/ 	.word	0xfffffffc


//--------------------- .nv.constant4             --------------------------
	.section	.nv.constant4,"a",@progbits
	.align	8
	.align		8
.nv.constant4:
        /*0000*/ 	.dword	_ZN80_INTERNAL_280a4de0_44_flash_fwd_hdim128_fp16_split_softcap_sm80_cu_ceb34e2a_29264cuda3std3__45__cpo5beginE
	.align		8
        /*0008*/ 	.dword	_ZN80_INTERNAL_280a4de0_44_flash_fwd_hdim128_fp16_split_softcap_sm80_cu_ceb34e2a_29264cuda3std3__45__cpo3endE
	.align		8
        /*0010*/ 	.dword	_ZN80_INTERNAL_280a4de0_44_flash_fwd_hdim128_fp16_split_softcap_sm80_cu_ceb34e2a_29264cuda3std3__45__cpo6cbeginE
	.align		8
        /*0018*/ 	.dword	_ZN80_INTERNAL_280a4de0_44_flash_fwd_hdim128_fp16_split_softcap_sm80_cu_ceb34e2a_29264cuda3std3__45__cpo4cendE
	.align		8
        /*0020*/ 	.dword	_ZN80_INTERNAL_280a4de0_44_flash_fwd_hdim128_fp16_split_softcap_sm80_cu_ceb34e2a_29264cuda3std3__482_GLOBAL__N__280a4de0_44_flash_fwd_hdim128_fp16_split_softcap_sm80_cu_ceb34e2a_29266ignoreE
	.align		8
        /*0028*/ 	.dword	_ZN80_INTERNAL_280a4de0_44_flash_fwd_hdim128_fp16_split_softcap_sm80_cu_ceb34e2a_29264cuda3std3__419piecewise_constructE
	.align		8
        /*0030*/ 	.dword	_ZN80_INTERNAL_280a4de0_44_flash_fwd_hdim128_fp16_split_softcap_sm80_cu_ceb34e2a_29264cuda3std3__48in_placeE
	.align		8
        /*0038*/ 	.dword	_ZN80_INTERNAL_280a4de0_44_flash_fwd_hdim128_fp16_split_softcap_sm80_cu_ceb34e2a_29264cuda3std6ranges3__45__cpo4swapE
	.align		8
        /*0040*/ 	.dword	_ZN80_INTERNAL_280a4de0_44_flash_fwd_hdim128_fp16_split_softcap_sm80_cu_ceb34e2a_29264cuda3std6ranges3__45__cpo9iter_moveE
	.align		8
        /*0048*/ 	.dword	_ZN80_INTERNAL_280a4de0_44_flash_fwd_hdim128_fp16_split_softcap_sm80_cu_ceb34e2a_29264cute7productE
	.align		8
        /*0050*/ 	.dword	_ZN80_INTERNAL_280a4de0_44_flash_fwd_hdim128_fp16_split_softcap_sm80_cu_ceb34e2a_29264cute1_E


//--------------------- .text._ZN7cutlass13device_kernelIN5flash19enable_sm80_to_sm89INS1_16FlashAttnFwdSm80INS1_25CollectiveMainloopFwdSm80ILi8ELi1ELb1EN4cute5tupleIJNS5_1CILi128EEES8_S8_EEELi128ENS_6half_tEfNS_4arch4Sm80ELb0ELb0ELb1ELb0ELb0ELb0ELb1ELb1EEENS1_21CollectiveEpilogueFwdIS9_NS6_IJNS7_ILi1EEESF_SF_EEESA_SC_Li256ELb0ELb1ELb1ELb0EEENS1_19SingleTileSchedulerILb0ELb1ELb1ELi128EEEEEEEEEvNT_6ParamsE --------------------------
	.section	.text._ZN7cutlass13device_kernelIN5flash19enable_sm80_to_sm89INS1_16FlashAttnFwdSm80INS1_25CollectiveMainloopFwdSm80ILi8ELi1ELb1EN4cute5tupleIJNS5_1CILi128EEES8_S8_EEELi128ENS_6half_tEfNS_4arch4Sm80ELb0ELb0ELb1ELb0ELb0ELb0ELb1ELb1EEENS1_21CollectiveEpilogueFwdIS9_NS6_IJNS7_ILi1EEESF_SF_EEESA_SC_Li256ELb0ELb1ELb1ELb0EEENS1_19SingleTileSchedulerILb0ELb1ELb1ELi128EEEEEEEEEvNT_6ParamsE,"ax",@progbits
	.align	128
.text._ZN7cutlass13device_kernelIN5flash19enable_sm80_to_sm89INS1_16FlashAttnFwdSm80INS1_25CollectiveMainloopFwdSm80ILi8ELi1ELb1EN4cute5tupleIJNS5_1CILi128EEES8_S8_EEELi128ENS_6half_tEfNS_4arch4Sm80ELb0ELb0ELb1ELb0ELb0ELb0ELb1ELb1EEENS1_21CollectiveEpilogueFwdIS9_NS6_IJNS7_ILi1EEESF_SF_EEESA_SC_Li256ELb0ELb1ELb1ELb0EEENS1_19SingleTileSchedulerILb0ELb1ELb1ELi128EEEEEEEEEvNT_6ParamsE:
        .type           _ZN7cutlass13device_kernelIN5flash19enable_sm80_to_sm89INS1_16FlashAttnFwdSm80INS1_25CollectiveMainloopFwdSm80ILi8ELi1ELb1EN4cute5tupleIJNS5_1CILi128EEES8_S8_EEELi128ENS_6half_tEfNS_4arch4Sm80ELb0ELb0ELb1ELb0ELb0ELb0ELb1ELb1EEENS1_21CollectiveEpilogueFwdIS9_NS6_IJNS7_ILi1EEESF_SF_EEESA_SC_Li256ELb0ELb1ELb1ELb0EEENS1_19SingleTileSchedulerILb0ELb1ELb1ELi128EEEEEEEEEvNT_6ParamsE,@function
        .size           _ZN7cutlass13device_kernelIN5flash19enable_sm80_to_sm89INS1_16FlashAttnFwdSm80INS1_25CollectiveMainloopFwdSm80ILi8ELi1ELb1EN4cute5tupleIJNS5_1CILi128EEES8_S8_EEELi128ENS_6half_tEfNS_4arch4Sm80ELb0ELb0ELb1ELb0ELb0ELb0ELb1ELb1EEENS1_21CollectiveEpilogueFwdIS9_NS6_IJNS7_ILi1EEESF_SF_EEESA_SC_Li256ELb0ELb1ELb1ELb0EEENS1_19SingleTileSchedulerILb0ELb1ELb1ELi128EEEEEEEEEvNT_6ParamsE,(.L_x_12 - _ZN7cutlass13device_kernelIN5flash19enable_sm80_to_sm89INS1_16FlashAttnFwdSm80INS1_25CollectiveMainloopFwdSm80ILi8ELi1ELb1EN4cute5tupleIJNS5_1CILi128EEES8_S8_EEELi128ENS_6half_tEfNS_4arch4Sm80ELb0ELb0ELb1ELb0ELb0ELb0ELb1ELb1EEENS1_21CollectiveEpilogueFwdIS9_NS6_IJNS7_ILi1EEESF_SF_EEESA_SC_Li256ELb0ELb1ELb1ELb0EEENS1_19SingleTileSchedulerILb0ELb1ELb1ELi128EEEEEEEEEvNT_6ParamsE)
        .other          _ZN7cutlass13device_kernelIN5flash19enable_sm80_to_sm89INS1_16FlashAttnFwdSm80INS1_25CollectiveMainloopFwdSm80ILi8ELi1ELb1EN4cute5tupleIJNS5_1CILi128EEES8_S8_EEELi128ENS_6half_tEfNS_4arch4Sm80ELb0ELb0ELb1ELb0ELb0ELb0ELb1ELb1EEENS1_21CollectiveEpilogueFwdIS9_NS6_IJNS7_ILi1EEESF_SF_EEESA_SC_Li256ELb0ELb1ELb1ELb0EEENS1_19SingleTileSchedulerILb0ELb1ELb1ELi128EEEEEEEEEvNT_6ParamsE,@"STO_CUDA_ENTRY STV_DEFAULT"
_ZN7cutlass13device_kernelIN5flash19enable_sm80_to_sm89INS1_16FlashAttnFwdSm80INS1_25CollectiveMainloopFwdSm80ILi8ELi1ELb1EN4cute5tupleIJNS5_1CILi128EEES8_S8_EEELi128ENS_6half_tEfNS_4arch4Sm80ELb0ELb0ELb1ELb0ELb0ELb0ELb1ELb1EEENS1_21CollectiveEpilogueFwdIS9_NS6_IJNS7_ILi1EEESF_SF_EEESA_SC_Li256ELb0ELb1ELb1ELb0EEENS1_19SingleTileSchedulerILb0ELb1ELb1ELi128EEEEEEEEEvNT_6ParamsE:
[----:B------:R-:W-:Y:S01]  /*0000*/  LDC R1, c[0x0][0x37c] ;  /* 0x0000df00ff017b82 */ /* 0x000fe20000000800 */
[----:B------:R-:W-:Y:S05]  /*0010*/  EXIT ;  /* 0x000000000000794d */ /* 0x000fea0003800000 */
.L_x_0:
[----:B------:R-:W-:-:S00]  /*0020*/  BRA `(.L_x_0) ;  /* 0xfffffffc00fc7947 */ /* 0x000fc0000383ffff */
[----:B------:R-:W-:-:S00]  /*0030*/  NOP ;  /* 0x0000000000007918 */ /* 0x000fc00000000000 */
        /* <DEDUP_REMOVED lines=12> */
.L_x_12:


//--------------------- .text._ZN7cutlass13device_kernelIN5flash19enable_sm80_to_sm89INS1_16FlashAttnFwdSm80INS1_25CollectiveMainloopFwdSm80ILi8ELi1ELb1EN4cute5tupleIJNS5_1CILi128EEENS7_ILi96EEES8_EEELi128ENS_6half_tEfNS_4arch4Sm80ELb0ELb1ELb1ELb0ELb0ELb0ELb1ELb1EEENS1_21CollectiveEpilogueFwdINS6_IJS8_S8_S9_EEENS6_IJNS7_ILi1EEESH_SH_EEESB_SD_Li256ELb0ELb1ELb1ELb0EEENS1_19SingleTileSchedulerILb0ELb1ELb1ELi128EEEEEEEEEvNT_6ParamsE --------------------------
	.section	.text._ZN7cutlass13device_kernelIN5flash19enable_sm80_to_sm89INS1_16FlashAttnFwdSm80INS1_25CollectiveMainloopFwdSm80ILi8ELi1ELb1EN4cute5tupleIJNS5_1CILi128EEENS7_ILi96EEES8_EEELi128ENS_6half_tEfNS_4arch4Sm80ELb0ELb1ELb1ELb0ELb0ELb0ELb1ELb1EEENS1_21CollectiveEpilogueFwdINS6_IJS8_S8_S9_EEENS6_IJNS7_ILi1EEESH_SH_EEESB_SD_Li256ELb0ELb1ELb1ELb0EEENS1_19SingleTileSchedulerILb0ELb1ELb1ELi128EEEEEEEEEvNT_6ParamsE,"ax",@progbits
	.align	128
.text._ZN7cutlass13device_kernelIN5flash19enable_sm80_to_sm89INS1_16FlashAttnFwdSm80INS1_25CollectiveMainloopFwdSm80ILi8ELi1ELb1EN4cute5tupleIJNS5_1CILi128EEENS7_ILi96EEES8_EEELi128ENS_6half_tEfNS_4arch4Sm80ELb0ELb1ELb1ELb0ELb0ELb0ELb1ELb1EEENS1_21CollectiveEpilogueFwdINS6_IJS8_S8_S9_EEENS6_IJNS7_ILi1EEESH_SH_EEESB_SD_Li256ELb0ELb1ELb1ELb0EEENS1_19SingleTileSchedulerILb0ELb1ELb1ELi128EEEEEEEEEvNT_6ParamsE:
        .type           _ZN7cutlass13device_kernelIN5flash19enable_sm80_to_sm89INS1_16FlashAttnFwdSm80INS1_25CollectiveMainloopFwdSm80ILi8ELi1ELb1EN4cute5tupleIJNS5_1CILi128EEENS7_ILi96EEES8_EEELi128ENS_6half_tEfNS_4arch4Sm80ELb0ELb1ELb1ELb0ELb0ELb0ELb1ELb1EEENS1_21CollectiveEpilogueFwdINS6_IJS8_S8_S9_EEENS6_IJNS7_ILi1EEESH_SH_EEESB_SD_Li256ELb0ELb1ELb1ELb0EEENS1_19SingleTileSchedulerILb0ELb1ELb1ELi128EEEEEEEEEvNT_6ParamsE,@function
        .size           _ZN7cutlass13device_kernelIN5flash19enable_sm80_to_sm89INS1_16FlashAttnFwdSm80INS1_25CollectiveMainloopFwdSm80ILi8ELi1ELb1EN4cute5tupleIJNS5_1CILi128EEENS7_ILi96EEES8_EEELi128ENS_6half_tEfNS_4arch4Sm80ELb0ELb1ELb1ELb0ELb0ELb0ELb1ELb1EEENS1_21CollectiveEpilogueFwdINS6_IJS8_S8_S9_EEENS6_IJNS7_ILi1EEESH_SH_EEESB_SD_Li256ELb0ELb1ELb1ELb0EEENS1_19SingleTileSchedulerILb0ELb1ELb1ELi128EEEEEEEEEvNT_6ParamsE,(.L_x_13 - _ZN7cutlass13device_kernelIN5flash19enable_sm80_to_sm89INS1_16FlashAttnFwdSm80INS1_25CollectiveMainloopFwdSm80ILi8ELi1ELb1EN4cute5tupleIJNS5_1CILi128EEENS7_ILi96EEES8_EEELi128ENS_6half_tEfNS_4arch4Sm80ELb0ELb1ELb1ELb0ELb0ELb0ELb1ELb1EEENS1_21CollectiveEpilogueFwdINS6_IJS8_S8_S9_EEENS6_IJNS7_ILi1EEESH_SH_EEESB_SD_Li256ELb0ELb1ELb1ELb0EEENS1_19SingleTileSchedulerILb0ELb1ELb1ELi128EEEEEEEEEvNT_6ParamsE)
        .other          _ZN7cutlass13device_kernelIN5flash19enable_sm80_to_sm89INS1_16FlashAttnFwdSm80INS1_25CollectiveMainloopFwdSm80ILi8ELi1ELb1EN4cute5tupleIJNS5_1CILi128EEENS7_ILi96EEES8_EEELi128ENS_6half_tEfNS_4arch4Sm80ELb0ELb1ELb1ELb0ELb0ELb0ELb1ELb1EEENS1_21CollectiveEpilogueFwdINS6_IJS8_S8_S9_EEENS6_IJNS7_ILi1EEESH_SH_EEESB_SD_Li256ELb0ELb1ELb1ELb0EEENS1_19SingleTileSchedulerILb0ELb1ELb1ELi128EEEEEEEEEvNT_6ParamsE,@"STO_CUDA_ENTRY STV_DEFAULT"
_ZN7cutlass13device_kernelIN5flash19enable_sm80_to_sm89INS1_16FlashAttnFwdSm80INS1_25CollectiveMainloopFwdSm80ILi8ELi1ELb1EN4cute5tupleIJNS5_1CILi128EEENS7_ILi96EEES8_EEELi128ENS_6half_tEfNS_4arch4Sm80ELb0ELb1ELb1ELb0ELb0ELb0ELb1ELb1EEENS1_21CollectiveEpilogueFwdINS6_IJS8_S8_S9_EEENS6_IJNS7_ILi1EEESH_SH_EEESB_SD_Li256ELb0ELb1ELb1ELb0EEENS1_19SingleTileSchedulerILb0ELb1ELb1ELi128EEEEEEEEEvNT_6ParamsE:
[----:B------:R-:W-:Y:S01]  /*0000*/  LDC R1, c[0x0][0x37c] ;  /* 0x0000df00ff017b82 */ /* 0x000fe20000000800 */
[----:B------:R-:W-:Y:S05]  /*0010*/  EXIT ;  /* 0x000000000000794d */ /* 0x000fea0003800000 */
.L_x_1:
        /* <DEDUP_REMOVED lines=14> */
.L_x_13:


//--------------------- .text._ZN7cutlass13device_kernelIN5flash19enable_sm80_to_sm89INS1_16FlashAttnFwdSm80INS1_25CollectiveMainloopFwdSm80ILi8ELi1ELb1EN4cute5tupleIJNS5_1CILi128EEES8_S8_EEELi128ENS_6half_tEfNS_4arch4Sm80ELb1ELb0ELb1ELb0ELb0ELb0ELb1ELb1EEENS1_21CollectiveEpilogueFwdIS9_NS6_IJNS7_ILi1EEESF_SF_EEESA_SC_Li256ELb0ELb1ELb1ELb0EEENS1_30DynamicPersistentTileSchedulerILi256ELi256ELb1ELb1ELb0EEEEEEEEEvNT_6ParamsE --------------------------
	.section	.text._ZN7cutlass13device_kernelIN5flash19enable_sm80_to_sm89INS1_16FlashAttnFwdSm80INS1_25CollectiveMainloopFwdSm80ILi8ELi1ELb1EN4cute5tupleIJNS5_1CILi128EEES8_S8_EEELi128ENS_6half_tEfNS_4arch4Sm80ELb1ELb0ELb1ELb0ELb0ELb0ELb1ELb1EEENS1_21CollectiveEpilogueFwdIS9_NS6_IJNS7_ILi1EEESF_SF_EEESA_SC_Li256ELb0ELb1ELb1ELb0EEENS1_30DynamicPersistentTileSchedulerILi256ELi256ELb1ELb1ELb0EEEEEEEEEvNT_6ParamsE,"ax",@progbits
	.align	128
.text._ZN7cutlass13device_kernelIN5flash19enable_sm80_to_sm89INS1_16FlashAttnFwdSm80INS1_25CollectiveMainloopFwdSm80ILi8ELi1ELb1EN4cute5tupleIJNS5_1CILi128EEES8_S8_EEELi128ENS_6half_tEfNS_4arch4Sm80ELb1ELb0ELb1ELb0ELb0ELb0ELb1ELb1EEENS1_21CollectiveEpilogueFwdIS9_NS6_IJNS7_ILi1EEESF_SF_EEESA_SC_Li256ELb0ELb1ELb1ELb0EEENS1_30DynamicPersistentTileSchedulerILi256ELi256ELb1ELb1ELb0EEEEEEEEEvNT_6ParamsE:
        .type           _ZN7cutlass13device_kernelIN5flash19enable_sm80_to_sm89INS1_16FlashAttnFwdSm80INS1_25CollectiveMainloopFwdSm80ILi8ELi1ELb1EN4cute5tupleIJNS5_1CILi128EEES8_S8_EEELi128ENS_6half_tEfNS_4arch4Sm80ELb1ELb0ELb1ELb0ELb0ELb0ELb1ELb1EEENS1_21CollectiveEpilogueFwdIS9_NS6_IJNS7_ILi1EEESF_SF_EEESA_SC_Li256ELb0ELb1ELb1ELb0EEENS1_30DynamicPersistentTileSchedulerILi256ELi256ELb1ELb1ELb0EEEEEEEEEvNT_6ParamsE,@function
        .size           _ZN7cutlass13device_kernelIN5flash19enable_sm80_to_sm89INS1_16FlashAttnFwdSm80INS1_25CollectiveMainloopFwdSm80ILi8ELi1ELb1EN4cute5tupleIJNS5_1CILi128EEES8_S8_EEELi128ENS_6half_tEfNS_4arch4Sm80ELb1ELb0ELb1ELb0ELb0ELb0ELb1ELb1EEENS1_21CollectiveEpilogueFwdIS9_NS6_IJNS7_ILi1EEESF_SF_EEESA_SC_Li256ELb0ELb1ELb1ELb0EEENS1_30DynamicPersistentTileSchedulerILi256ELi256ELb1ELb1ELb0EEEEEEEEEvNT_6ParamsE,(.L_x_14 - _ZN7cutlass13device_kernelIN5flash19enable_sm80_to_sm89INS1_16FlashAttnFwdSm80INS1_25CollectiveMainloopFwdSm80ILi8ELi1ELb1EN4cute5tupleIJNS5_1CILi128EEES8_S8_EEELi128ENS_6half_tEfNS_4arch4Sm80ELb1ELb0ELb1ELb0ELb0ELb0ELb1ELb1EEENS1_21CollectiveEpilogueFwdIS9_NS6_IJNS7_ILi1EEESF_SF_EEESA_SC_Li256ELb0ELb1ELb1ELb0EEENS1_30DynamicPersistentTileSchedulerILi256ELi256ELb1ELb1ELb0EEEEEEEEEvNT_6ParamsE)
        .other          _ZN7cutlass13device_kernelIN5flash19enable_sm80_to_sm89INS1_16FlashAttnFwdSm80INS1_25CollectiveMainloopFwdSm80ILi8ELi1ELb1EN4cute5tupleIJNS5_1CILi128EEES8_S8_EEELi128ENS_6half_tEfNS_4arch4Sm80ELb1ELb0ELb1ELb0ELb0ELb0ELb1ELb1EEENS1_21CollectiveEpilogueFwdIS9_NS6_IJNS7_ILi1EEESF_SF_EEESA_SC_Li256ELb0ELb1ELb1ELb0EEENS1_30DynamicPersistentTileSchedulerILi256ELi256ELb1ELb1ELb0EEEEEEEEEvNT_6ParamsE,@"STO_CUDA_ENTRY STV_DEFAULT"
_ZN7cutlass13device_kernelIN5flash19enable_sm80_to_sm89INS1_16FlashAttnFwdSm80INS1_25CollectiveMainloopFwdSm80ILi8ELi1ELb1EN4cute5tupleIJNS5_1CILi128EEES8_S8_EEELi128ENS_6half_tEfNS_4arch4Sm80ELb1ELb0ELb1ELb0ELb0ELb0ELb1ELb1EEENS1_21CollectiveEpilogueFwdIS9_NS6_IJNS7_ILi1EEESF_SF_EEESA_SC_Li256ELb0ELb1ELb1ELb0EEENS1_30DynamicPersistentTileSchedulerILi256ELi256ELb1ELb1ELb0EEEEEEEEEvNT_6ParamsE:
[----:B------:R-:W-:Y:S01]  /*0000*/  LDC R1, c[0x0][0x37c] ;  /* 0x0000df00ff017b82 */ /* 0x000fe20000000800 */
[----:B------:R-:W-:Y:S05]  /*0010*/  EXIT ;  /* 0x000000000000794d */ /* 0x000fea0003800000 */
.L_x_2:
        /* <DEDUP_REMOVED lines=14> */
.L_x_14:


//--------------------- .text._ZN7cutlass13device_kernelIN5flash19enable_sm80_to_sm89INS1_16FlashAttnFwdSm80INS1_25CollectiveMainloopFwdSm80ILi4ELi1ELb0EN4cute5tupleIJNS5_1CILi128EEENS7_ILi64EEES8_EEELi128ENS_6half_tEfNS_4arch4Sm80ELb0ELb0ELb1ELb0ELb0ELb0ELb1ELb1EEENS1_21CollectiveEpilogueFwdINS6_IJS8_S8_S9_EEENS6_IJNS7_ILi1EEESH_SH_EEESB_SD_Li128ELb0ELb1ELb1ELb0EEENS1_19SingleTileSchedulerILb0ELb1ELb1ELi128EEEEEEEEEvNT_6ParamsE --------------------------
	.section	.text._ZN7cutlass13device_kernelIN5flash19enable_sm80_to_sm89INS1_16FlashAttnFwdSm80INS1_25CollectiveMainloopFwdSm80ILi4ELi1ELb0EN4cute5tupleIJNS5_1CILi128EEENS7_ILi64EEES8_EEELi128ENS_6half_tEfNS_4arch4Sm80ELb0ELb0ELb1ELb0ELb0ELb0ELb1ELb1EEENS1_21CollectiveEpilogueFwdINS6_IJS8_S8_S9_EEENS6_IJNS7_ILi1EEESH_SH_EEESB_SD_Li128ELb0ELb1ELb1ELb0EEENS1_19SingleTileSchedulerILb0ELb1ELb1ELi128EEEEEEEEEvNT_6ParamsE,"ax",@progbits
	.align	128
.text._ZN7cutlass13device_kernelIN5flash19enable_sm80_to_sm89INS1_16FlashAttnFwdSm80INS1_25CollectiveMainloopFwdSm80ILi4ELi1ELb0EN4cute5tupleIJNS5_1CILi128EEENS7_ILi64EEES8_EEELi128ENS_6half_tEfNS_4arch4Sm80ELb0ELb0ELb1ELb0ELb0ELb0ELb1ELb1EEENS1_21CollectiveEpilogueFwdINS6_IJS8_S8_S9_EEENS6_IJNS7_ILi1EEESH_SH_EEESB_SD_Li128ELb0ELb1ELb1ELb0EEENS1_19SingleTileSchedulerILb0ELb1ELb1ELi128EEEEEEEEEvNT_6ParamsE:
        .type           _ZN7cutlass13device_kernelIN5flash19enable_sm80_to_sm89INS1_16FlashAttnFwdSm80INS1_25CollectiveMainloopFwdSm80ILi4ELi1ELb0EN4cute5tupleIJNS5_1CILi128EEENS7_ILi64EEES8_EEELi128ENS_6half_tEfNS_4arch4Sm80ELb0ELb0ELb1ELb0ELb0ELb0ELb1ELb1EEENS1_21CollectiveEpilogueFwdINS6_IJS8_S8_S9_EEENS6_IJNS7_ILi1EEESH_SH_EEESB_SD_Li128ELb0ELb1ELb1ELb0EEENS1_19SingleTileSchedulerILb0ELb1ELb1ELi128EEEEEEEEEvNT_6ParamsE,@function
        .size           _ZN7cutlass13device_kernelIN5flash19enable_sm80_to_sm89INS1_16FlashAttnFwdSm80INS1_25CollectiveMainloopFwdSm80ILi4ELi1ELb0EN4cute5tupleIJNS5_1CILi128EEENS7_ILi64EEES8_EEELi128ENS_6half_tEfNS_4arch4Sm80ELb0ELb0ELb1ELb0ELb0ELb0ELb1ELb1EEENS1_21CollectiveEpilogueFwdINS6_IJS8_S8_S9_EEENS6_IJNS7_ILi1EEESH_SH_EEESB_SD_Li128ELb0ELb1ELb1ELb0EEENS1_19SingleTileSchedulerILb0ELb1ELb1ELi128EEEEEEEEEvNT_6ParamsE,(.L_x_15 - _ZN7cutlass13device_kernelIN5flash19enable_sm80_to_sm89INS1_16FlashAttnFwdSm80INS1_25CollectiveMainloopFwdSm80ILi4ELi1ELb0EN4cute5tupleIJNS5_1CILi128EEENS7_ILi64EEES8_EEELi128ENS_6half_tEfNS_4arch4Sm80ELb0ELb0ELb1ELb0ELb0ELb0ELb1ELb1EEENS1_21CollectiveEpilogueFwdINS6_IJS8_S8_S9_EEENS6_IJNS7_ILi1EEESH_SH_EEESB_SD_Li128ELb0ELb1ELb1ELb0EEENS1_19SingleTileSchedulerILb0ELb1ELb1ELi128EEEEEEEEEvNT_6ParamsE)
        .other          _ZN7cutlass13device_kernelIN5flash19enable_sm80_to_sm89INS1_16FlashAttnFwdSm80INS1_25CollectiveMainloopFwdSm80ILi4ELi1ELb0EN4cute5tupleIJNS5_1CILi128EEENS7_ILi64EEES8_EEELi128ENS_6half_tEfNS_4arch4Sm80ELb0ELb0ELb1ELb0ELb0ELb0ELb1ELb1EEENS1_21CollectiveEpilogueFwdINS6_IJS8_S8_S9_EEENS6_IJNS7_ILi1EEESH_SH_EEESB_SD_Li128ELb0ELb1ELb1ELb0EEENS1_19SingleTileSchedulerILb0ELb1ELb1ELi128EEEEEEEEEvNT_6ParamsE,@"STO_CUDA_ENTRY STV_DEFAULT"
_ZN7cutlass13device_kernelIN5flash19enable_sm80_to_sm89INS1_16FlashAttnFwdSm80INS1_25CollectiveMainloopFwdSm80ILi4ELi1ELb0EN4cute5tupleIJNS5_1CILi128EEENS7_ILi64EEES8_EEELi128ENS_6half_tEfNS_4arch4Sm80ELb0ELb0ELb1ELb0ELb0ELb0ELb1ELb1EEENS1_21CollectiveEpilogueFwdINS6_IJS8_S8_S9_EEENS6_IJNS7_ILi1EEESH_SH_EEESB_SD_Li128ELb0ELb1ELb1ELb0EEENS1_19SingleTileSchedulerILb0ELb1ELb1ELi128EEEEEEEEEvNT_6ParamsE:
[----:B------:R-:W-:Y:S01]  /*0000*/  LDC R1, c[0x0][0x37c] ;  /* 0x0000df00ff017b82 */ /* 0x000fe20000000800 */
[----:B------:R-:W-:Y:S05]  /*0010*/  EXIT ;  /* 0x000000000000794d */ /* 0x000fea0003800000 */
.L_x_3:
        /* <DEDUP_REMOVED lines=14> */
.L_x_15:


//--------------------- .text._ZN7cutlass13device_kernelIN5flash19enable_sm80_to_sm89INS1_16FlashAttnFwdSm80INS1_25CollectiveMainloopFwdSm80ILi8ELi1ELb1EN4cute5tupleIJNS5_1CILi128EEENS7_ILi112EEES8_EEELi128ENS_6half_tEfNS_4arch4Sm80ELb0ELb0ELb1ELb1ELb0ELb0ELb1ELb1EEENS1_21CollectiveEpilogueFwdINS6_IJS8_S8_S9_EEENS6_IJNS7_ILi1EEESH_SH_EEESB_SD_Li256ELb1ELb1ELb1ELb0EEENS1_36VarlenDynamicPersistentTileSchedulerILi128ELi112ELi256ELi256ELb1ELb1ELb0ELb0ELb1ELb1EEEEEEEEEvNT_6ParamsE --------------------------
	.section	.text._ZN7cutlass13device_kernelIN5flash19enable_sm80_to_sm89INS1_16FlashAttnFwdSm80INS1_25CollectiveMainloopFwdSm80ILi8ELi1ELb1EN4cute5tupleIJNS5_1CILi128EEENS7_ILi112EEES8_EEELi128ENS_6half_tEfNS_4arch4Sm80ELb0ELb0ELb1ELb1ELb0ELb0ELb1ELb1EEENS1_21CollectiveEpilogueFwdINS6_IJS8_S8_S9_EEENS6_IJNS7_ILi1EEESH_SH_EEESB_SD_Li256ELb1ELb1ELb1ELb0EEENS1_36VarlenDynamicPersistentTileSchedulerILi128ELi112ELi256ELi256ELb1ELb1ELb0ELb0ELb1ELb1EEEEEEEEEvNT_6ParamsE,"ax",@progbits
	.align	128
.text._ZN7cutlass13device_kernelIN5flash19enable_sm80_to_sm89INS1_16FlashAttnFwdSm80INS1_25CollectiveMainloopFwdSm80ILi8ELi1ELb1EN4cute5tupleIJNS5_1CILi128EEENS7_ILi112EEES8_EEELi128ENS_6half_tEfNS_4arch4Sm80ELb0ELb0ELb1ELb1ELb0ELb0ELb1ELb1EEENS1_21CollectiveEpilogueFwdINS6_IJS8_S8_S9_EEENS6_IJNS7_ILi1EEESH_SH_EEESB_SD_Li256ELb1ELb1ELb1ELb0EEENS1_36VarlenDynamicPersistentTileSchedulerILi128ELi112ELi256ELi256ELb1ELb1ELb0ELb0ELb1ELb1EEEEEEEEEvNT_6ParamsE:
        .type           _ZN7cutlass13device_kernelIN5flash19enable_sm80_to_sm89INS1_16FlashAttnFwdSm80INS1_25CollectiveMainloopFwdSm80ILi8ELi1ELb1EN4cute5tupleIJNS5_1CILi128EEENS7_ILi112EEES8_EEELi128ENS_6half_tEfNS_4arch4Sm80ELb0ELb0ELb1ELb1ELb0ELb0ELb1ELb1EEENS1_21CollectiveEpilogueFwdINS6_IJS8_S8_S9_EEENS6_IJNS7_ILi1EEESH_SH_EEESB_SD_Li256ELb1ELb1ELb1ELb0EEENS1_36VarlenDynamicPersistentTileSchedulerILi128ELi112ELi256ELi256ELb1ELb1ELb0ELb0ELb1ELb1EEEEEEEEEvNT_6ParamsE,@function
        .size           _ZN7cutlass13device_kernelIN5flash19enable_sm80_to_sm89INS1_16FlashAttnFwdSm80INS1_25CollectiveMainloopFwdSm80ILi8ELi1ELb1EN4cute5tupleIJNS5_1CILi128EEENS7_ILi112EEES8_EEELi128ENS_6half_tEfNS_4arch4Sm80ELb0ELb0ELb1ELb1ELb0ELb0ELb1ELb1EEENS1_21CollectiveEpilogueFwdINS6_IJS8_S8_S9_EEENS6_IJNS7_ILi1EEESH_SH_EEESB_SD_Li256ELb1ELb1ELb1ELb0EEENS1_36VarlenDynamicPersistentTileSchedulerILi128ELi112ELi256ELi256ELb1ELb1ELb0ELb0ELb1ELb1EEEEEEEEEvNT_6ParamsE,(.L_x_16 - _ZN7cutlass13device_kernelIN5flash19enable_sm80_to_sm89INS1_16FlashAttnFwdSm80INS1_25CollectiveMainloopFwdSm80ILi8ELi1ELb1EN4cute5tupleIJNS5_1CILi128EEENS7_ILi112EEES8_EEELi128ENS_6half_tEfNS_4arch4Sm80ELb0ELb0ELb1ELb1ELb0ELb0ELb1ELb1EEENS1_21CollectiveEpilogueFwdINS6_IJS8_S8_S9_EEENS6_IJNS7_ILi1EEESH_SH_EEESB_SD_Li256ELb1ELb1ELb1ELb0EEENS1_36VarlenDynamicPersistentTileSchedulerILi128ELi112ELi256ELi256ELb1ELb1ELb0ELb0ELb1ELb1EEEEEEEEEvNT_6ParamsE)
        .other          _ZN7cutlass13device_kernelIN5flash19enable_sm80_to_sm89INS1_16FlashAttnFwdSm80INS1_25CollectiveMainloopFwdSm80ILi8ELi1ELb1EN4cute5tupleIJNS5_1CILi128EEENS7_ILi112EEES8_EEELi128ENS_6half_tEfNS_4arch4Sm80ELb0ELb0ELb1ELb1ELb0ELb0ELb1ELb1EEENS1_21CollectiveEpilogueFwdINS6_IJS8_S8_S9_EEENS6_IJNS7_ILi1EEESH_SH_EEESB_SD_Li256ELb1ELb1ELb1ELb0EEENS1_36VarlenDynamicPersistentTileSchedulerILi128ELi112ELi256ELi256ELb1ELb1ELb0ELb0ELb1ELb1EEEEEEEEEvNT_6ParamsE,@"STO_CUDA_ENTRY STV_DEFAULT"
_ZN7cutlass13device_kernelIN5flash19enable_sm80_to_sm89INS1_16FlashAttnFwdSm80INS1_25CollectiveMainloopFwdSm80ILi8ELi1ELb1EN4cute5tupleIJNS5_1CILi128EEENS7_ILi112EEES8_EEELi128ENS_6half_tEfNS_4arch4Sm80ELb0ELb0ELb1ELb1ELb0ELb0ELb1ELb1EEENS1_21CollectiveEpilogueFwdINS6_IJS8_S8_S9_EEENS6_IJNS7_ILi1EEESH_SH_EEESB_SD_Li256ELb1ELb1ELb1ELb0EEENS1_36VarlenDynamicPersistentTileSchedulerILi128ELi112ELi256ELi256ELb1ELb1ELb0ELb0ELb1ELb1EEEEEEEEEvNT_6ParamsE:
[----:B------:R-:W-:Y:S01]  /*0000*/  LDC R1, c[0x0][0x37c] ;  /* 0x0000df00ff017b82 */ /* 0x000fe20000000800 */
[----:B------:R-:W-:Y:S05]  /*0010*/  EXIT ;  /* 0x000000000000794d */ /* 0x000fea0003800000 */
.L_x_4:
        /* <DEDUP_REMOVED lines=14> */
.L_x_16:


//--------------------- .text._ZN7cutlass13device_kernelIN5flash19enable_sm80_to_sm89INS1_16FlashAttnFwdSm80INS1_25CollectiveMainloopFwdSm80ILi8ELi1ELb1EN4cute5tupleIJNS5_1CILi128EEENS7_ILi112EEES8_EEELi128ENS_6half_tEfNS_4arch4Sm80ELb0ELb0ELb1ELb1ELb0ELb1ELb1ELb1EEENS1_21CollectiveEpilogueFwdINS6_IJS8_S8_S9_EEENS6_IJNS7_ILi1EEESH_SH_EEESB_SD_Li256ELb1ELb1ELb1ELb0EEENS1_36VarlenDynamicPersistentTileSchedulerILi128ELi112ELi256ELi256ELb1ELb1ELb0ELb0ELb1ELb1EEEEEEEEEvNT_6ParamsE --------------------------
	.section	.text._ZN7cutlass13device_kernelIN5flash19enable_sm80_to_sm89INS1_16FlashAttnFwdSm80INS1_25CollectiveMainloopFwdSm80ILi8ELi1ELb1EN4cute5tupleIJNS5_1CILi128EEENS7_ILi112EEES8_EEELi128ENS_6half_tEfNS_4arch4Sm80ELb0ELb0ELb1ELb1ELb0ELb1ELb1ELb1EEENS1_21CollectiveEpilogueFwdINS6_IJS8_S8_S9_EEENS6_IJNS7_ILi1EEESH_SH_EEESB_SD_Li256ELb1ELb1ELb1ELb0EEENS1_36VarlenDynamicPersistentTileSchedulerILi128ELi112ELi256ELi256ELb1ELb1ELb0ELb0ELb1ELb1EEEEEEEEEvNT_6ParamsE,"ax",@progbits
	.align	128
.text._ZN7cutlass13device_kernelIN5flash19enable_sm80_to_sm89INS1_16FlashAttnFwdSm80INS1_25CollectiveMainloopFwdSm80ILi8ELi1ELb1EN4cute5tupleIJNS5_1CILi128EEENS7_ILi112EEES8_EEELi128ENS_6half_tEfNS_4arch4Sm80ELb0ELb0ELb1ELb1ELb0ELb1ELb1ELb1EEENS1_21CollectiveEpilogueFwdINS6_IJS8_S8_S9_EEENS6_IJNS7_ILi1EEESH_SH_EEESB_SD_Li256ELb1ELb1ELb1ELb0EEENS1_36VarlenDynamicPersistentTileSchedulerILi128ELi112ELi256ELi256ELb1ELb1ELb0ELb0ELb1ELb1EEEEEEEEEvNT_6ParamsE:
        .type           _ZN7cutlass13device_kernelIN5flash19enable_sm80_to_sm89INS1_16FlashAttnFwdSm80INS1_25CollectiveMainloopFwdSm80ILi8ELi1ELb1EN4cute5tupleIJNS5_1CILi128EEENS7_ILi112EEES8_EEELi128ENS_6half_tEfNS_4arch4Sm80ELb0ELb0ELb1ELb1ELb0ELb1ELb1ELb1EEENS1_21CollectiveEpilogueFwdINS6_IJS8_S8_S9_EEENS6_IJNS7_ILi1EEESH_SH_EEESB_SD_Li256ELb1ELb1ELb1ELb0EEENS1_36VarlenDynamicPersistentTileSchedulerILi128ELi112ELi256ELi256ELb1ELb1ELb0ELb0ELb1ELb1EEEEEEEEEvNT_6ParamsE,@function
        .size           _ZN7cutlass13device_kernelIN5flash19enable_sm80_to_sm89INS1_16FlashAttnFwdSm80INS1_25CollectiveMainloopFwdSm80ILi8ELi1ELb1EN4cute5tupleIJNS5_1CILi128EEENS7_ILi112EEES8_EEELi128ENS_6half_tEfNS_4arch4Sm80ELb0ELb0ELb1ELb1ELb0ELb1ELb1ELb1EEENS1_21CollectiveEpilogueFwdINS6_IJS8_S8_S9_EEENS6_IJNS7_ILi1EEESH_SH_EEESB_SD_Li256ELb1ELb1ELb1ELb0EEENS1_36VarlenDynamicPersistentTileSchedulerILi128ELi112ELi256ELi256ELb1ELb1ELb0ELb0ELb1ELb1EEEEEEEEEvNT_6ParamsE,(.L_x_17 - _ZN7cutlass13device_kernelIN5flash19enable_sm80_to_sm89INS1_16FlashAttnFwdSm80INS1_25CollectiveMainloopFwdSm80ILi8ELi1ELb1EN4cute5tupleIJNS5_1CILi128EEENS7_ILi112EEES8_EEELi128ENS_6half_tEfNS_4arch4Sm80ELb0ELb0ELb1ELb1ELb0ELb1ELb1ELb1EEENS1_21CollectiveEpilogueFwdINS6_IJS8_S8_S9_EEENS6_IJNS7_ILi1EEESH_SH_EEESB_SD_Li256ELb1ELb1ELb1ELb0EEENS1_36VarlenDynamicPersistentTileSchedulerILi128ELi112ELi256ELi256ELb1ELb1ELb0ELb0ELb1ELb1EEEEEEEEEvNT_6ParamsE)
        .other          _ZN7cutlass13device_kernelIN5flash19enable_sm80_to_sm89INS1_16FlashAttnFwdSm80INS1_25CollectiveMainloopFwdSm80ILi8ELi1ELb1EN4cute5tupleIJNS5_1CILi128EEENS7_ILi112EEES8_EEELi128ENS_6half_tEfNS_4arch4Sm80ELb0ELb0ELb1ELb1ELb0ELb1ELb1ELb1EEENS1_21CollectiveEpilogueFwdINS6_IJS8_S8_S9_EEENS6_IJNS7_ILi1EEESH_SH_EEESB_SD_Li256ELb1ELb1ELb1ELb0EEENS1_36VarlenDynamicPersistentTileSchedulerILi128ELi112ELi256ELi256ELb1ELb1ELb0ELb0ELb1ELb1EEEEEEEEEvNT_6ParamsE,@"STO_CUDA_ENTRY STV_DEFAULT"
_ZN7cutlass13device_kernelIN5flash19enable_sm80_to_sm89INS1_16FlashAttnFwdSm80INS1_25CollectiveMainloopFwdSm80ILi8ELi1ELb1EN4cute5tupleIJNS5_1CILi128EEENS7_ILi112EEES8_EEELi128ENS_6half_tEfNS_4arch4Sm80ELb0ELb0ELb1ELb1ELb0ELb1ELb1ELb1EEENS1_21CollectiveEpilogueFwdINS6_IJS8_S8_S9_EEENS6_IJNS7_ILi1EEESH_SH_EEESB_SD_Li256ELb1ELb1ELb1ELb0EEENS1_36VarlenDynamicPersistentTileSchedulerILi128ELi112ELi256ELi256ELb1ELb1ELb0ELb0ELb1ELb1EEEEEEEEEvNT_6ParamsE:
[----:B------:R-:W-:Y:S01]  /*0000*/  LDC R1, c[0x0][0x37c] ;  /* 0x0000df00ff017b82 */ /* 0x000fe20000000800 */
[----:B------:R-:W-:Y:S05]  /*0010*/  EXIT ;  /* 0x000000000000794d */ /* 0x000fea0003800000 */
.L_x_5:
        /* <DEDUP_REMOVED lines=14> */
.L_x_17:


//--------------------- .text._ZN7cutlass13device_kernelIN5flash19enable_sm80_to_sm89INS1_16FlashAttnFwdSm80INS1_25CollectiveMainloopFwdSm80ILi4ELi1ELb0EN4cute5tupleIJNS5_1CILi128EEENS7_ILi48EEES8_EEELi128ENS_6half_tEfNS_4arch4Sm80ELb0ELb1ELb1ELb0ELb0ELb0ELb1ELb1EEENS1_21CollectiveEpilogueFwdINS6_IJS8_S8_S9_EEENS6_IJNS7_ILi1EEESH_SH_EEESB_SD_Li128ELb0ELb1ELb1ELb0EEENS1_19SingleTileSchedulerILb0ELb1ELb1ELi128EEEEEEEEEvNT_6ParamsE --------------------------
	.section	.text._ZN7cutlass13device_kernelIN5flash19enable_sm80_to_sm89INS1_16FlashAttnFwdSm80INS1_25CollectiveMainloopFwdSm80ILi4ELi1ELb0EN4cute5tupleIJNS5_1CILi128EEENS7_ILi48EEES8_EEELi128ENS_6half_tEfNS_4arch4Sm80ELb0ELb1ELb1ELb0ELb0ELb0ELb1ELb1EEENS1_21CollectiveEpilogueFwdINS6_IJS8_S8_S9_EEENS6_IJNS7_ILi1EEESH_SH_EEESB_SD_Li128ELb0ELb1ELb1ELb0EEENS1_19SingleTileSchedulerILb0ELb1ELb1ELi128EEEEEEEEEvNT_6ParamsE,"ax",@progbits
	.align	128
.text._ZN7cutlass13device_kernelIN5flash19enable_sm80_to_sm89INS1_16FlashAttnFwdSm80INS1_25CollectiveMainloopFwdSm80ILi4ELi1ELb0EN4cute5tupleIJNS5_1CILi128EEENS7_ILi48EEES8_EEELi128ENS_6half_tEfNS_4arch4Sm80ELb0ELb1ELb1ELb0ELb0ELb0ELb1ELb1EEENS1_21CollectiveEpilogueFwdINS6_IJS8_S8_S9_EEENS6_IJNS7_ILi1EEESH_SH_EEESB_SD_Li128ELb0ELb1ELb1ELb0EEENS1_19SingleTileSchedulerILb0ELb1ELb1ELi128EEEEEEEEEvNT_6ParamsE:
        .type           _ZN7cutlass13device_kernelIN5flash19enable_sm80_to_sm89INS1_16FlashAttnFwdSm80INS1_25CollectiveMainloopFwdSm80ILi4ELi1ELb0EN4cute5tupleIJNS5_1CILi128EEENS7_ILi48EEES8_EEELi128ENS_6half_tEfNS_4arch4Sm80ELb0ELb1ELb1ELb0ELb0ELb0ELb1ELb1EEENS1_21CollectiveEpilogueFwdINS6_IJS8_S8_S9_EEENS6_IJNS7_ILi1EEESH_SH_EEESB_SD_Li128ELb0ELb1ELb1ELb0EEENS1_19SingleTileSchedulerILb0ELb1ELb1ELi128EEEEEEEEEvNT_6ParamsE,@function
        .size           _ZN7cutlass13device_kernelIN5flash19enable_sm80_to_sm89INS1_16FlashAttnFwdSm80INS1_25CollectiveMainloopFwdSm80ILi4ELi1ELb0EN4cute5tupleIJNS5_1CILi128EEENS7_ILi48EEES8_EEELi128ENS_6half_tEfNS_4arch4Sm80ELb0ELb1ELb1ELb0ELb0ELb0ELb1ELb1EEENS1_21CollectiveEpilogueFwdINS6_IJS8_S8_S9_EEENS6_IJNS7_ILi1EEESH_SH_EEESB_SD_Li128ELb0ELb1ELb1ELb0EEENS1_19SingleTileSchedulerILb0ELb1ELb1ELi128EEEEEEEEEvNT_6ParamsE,(.L_x_18 - _ZN7cutlass13device_kernelIN5flash19enable_sm80_to_sm89INS1_16FlashAttnFwdSm80INS1_25CollectiveMainloopFwdSm80ILi4ELi1ELb0EN4cute5tupleIJNS5_1CILi128EEENS7_ILi48EEES8_EEELi128ENS_6half_tEfNS_4arch4Sm80ELb0ELb1ELb1ELb0ELb0ELb0ELb1ELb1EEENS1_21CollectiveEpilogueFwdINS6_IJS8_S8_S9_EEENS6_IJNS7_ILi1EEESH_SH_EEESB_SD_Li128ELb0ELb1ELb1ELb0EEENS1_19SingleTileSchedulerILb0ELb1ELb1ELi128EEEEEEEEEvNT_6ParamsE)
        .other          _ZN7cutlass13device_kernelIN5flash19enable_sm80_to_sm89INS1_16FlashAttnFwdSm80INS1_25CollectiveMainloopFwdSm80ILi4ELi1ELb0EN4cute5tupleIJNS5_1CILi128EEENS7_ILi48EEES8_EEELi128ENS_6half_tEfNS_4arch4Sm80ELb0ELb1ELb1ELb0ELb0ELb0ELb1ELb1EEENS1_21CollectiveEpilogueFwdINS6_IJS8_S8_S9_EEENS6_IJNS7_ILi1EEESH_SH_EEESB_SD_Li128ELb0ELb1ELb1ELb0EEENS1_19SingleTileSchedulerILb0ELb1ELb1ELi128EEEEEEEEEvNT_6ParamsE,@"STO_CUDA_ENTRY STV_DEFAULT"
_ZN7cutlass13device_kernelIN5flash19enable_sm80_to_sm89INS1_16FlashAttnFwdSm80INS1_25CollectiveMainloopFwdSm80ILi4ELi1ELb0EN4cute5tupleIJNS5_1CILi128EEENS7_ILi48EEES8_EEELi128ENS_6half_tEfNS_4arch4Sm80ELb0ELb1ELb1ELb0ELb0ELb0ELb1ELb1EEENS1_21CollectiveEpilogueFwdINS6_IJS8_S8_S9_EEENS6_IJNS7_ILi1EEESH_SH_EEESB_SD_Li128ELb0ELb1ELb1ELb0EEENS1_19SingleTileSchedulerILb0ELb1ELb1ELi128EEEEEEEEEvNT_6ParamsE:
[----:B------:R-:W-:Y:S01]  /*0000*/  LDC R1, c[0x0][0x37c] ;  /* 0x0000df00ff017b82 */ /* 0x000fe20000000800 */
[----:B------:R-:W-:Y:S05]  /*0010*/  EXIT ;  /* 0x000000000000794d */ /* 0x000fea0003800000 */
.L_x_6:
        /* <DEDUP_REMOVED lines=14> */
.L_x_18:


//--------------------- .text._ZN7cutlass13device_kernelIN5flash19enable_sm80_to_sm89INS1_16FlashAttnFwdSm80INS1_25CollectiveMainloopFwdSm80ILi8ELi1ELb1EN4cute5tupleIJNS5_1CILi128EEENS7_ILi96EEES8_EEELi128ENS_6half_tEfNS_4arch4Sm80ELb0ELb1ELb1ELb1ELb0ELb0ELb1ELb1EEENS1_21CollectiveEpilogueFwdINS6_IJS8_S8_S9_EEENS6_IJNS7_ILi1EEESH_SH_EEESB_SD_Li256ELb1ELb1ELb1ELb0EEENS1_36VarlenDynamicPersistentTileSchedulerILi128ELi96ELi256ELi256ELb1ELb1ELb0ELb1ELb0ELb1EEEEEEEEEvNT_6ParamsE --------------------------
	.section	.text._ZN7cutlass13device_kernelIN5flash19enable_sm80_to_sm89INS1_16FlashAttnFwdSm80INS1_25CollectiveMainloopFwdSm80ILi8ELi1ELb1EN4cute5tupleIJNS5_1CILi128EEENS7_ILi96EEES8_EEELi128ENS_6half_tEfNS_4arch4Sm80ELb0ELb1ELb1ELb1ELb0ELb0ELb1ELb1EEENS1_21CollectiveEpilogueFwdINS6_IJS8_S8_S9_EEENS6_IJNS7_ILi1EEESH_SH_EEESB_SD_Li256ELb1ELb1ELb1ELb0EEENS1_36VarlenDynamicPersistentTileSchedulerILi128ELi96ELi256ELi256ELb1ELb1ELb0ELb1ELb0ELb1EEEEEEEEEvNT_6ParamsE,"ax",@progbits
	.align	128
.text._ZN7cutlass13device_kernelIN5flash19enable_sm80_to_sm89INS1_16FlashAttnFwdSm80INS1_25CollectiveMainloopFwdSm80ILi8ELi1ELb1EN4cute5tupleIJNS5_1CILi128EEENS7_ILi96EEES8_EEELi128ENS_6half_tEfNS_4arch4Sm80ELb0ELb1ELb1ELb1ELb0ELb0ELb1ELb1EEENS1_21CollectiveEpilogueFwdINS6_IJS8_S8_S9_EEENS6_IJNS7_ILi1EEESH_SH_EEESB_SD_Li256ELb1ELb1ELb1ELb0EEENS1_36VarlenDynamicPersistentTileSchedulerILi128ELi96ELi256ELi256ELb1ELb1ELb0ELb1ELb0ELb1EEEEEEEEEvNT_6ParamsE:
        .type           _ZN7cutlass13device_kernelIN5flash19enable_sm80_to_sm89INS1_16FlashAttnFwdSm80INS1_25CollectiveMainloopFwdSm80ILi8ELi1ELb1EN4cute5tupleIJNS5_1CILi128EEENS7_ILi96EEES8_EEELi128ENS_6half_tEfNS_4arch4Sm80ELb0ELb1ELb1ELb1ELb0ELb0ELb1ELb1EEENS1_21CollectiveEpilogueFwdINS6_IJS8_S8_S9_EEENS6_IJNS7_ILi1EEESH_SH_EEESB_SD_Li256ELb1ELb1ELb1ELb0EEENS1_36VarlenDynamicPersistentTileSchedulerILi128ELi96ELi256ELi256ELb1ELb1ELb0ELb1ELb0ELb1EEEEEEEEEvNT_6ParamsE,@function
        .size           _ZN7cutlass13device_kernelIN5flash19enable_sm80_to_sm89INS1_16FlashAttnFwdSm80INS1_25CollectiveMainloopFwdSm80ILi8ELi1ELb1EN4cute5tupleIJNS5_1CILi128EEENS7_ILi96EEES8_EEELi128ENS_6half_tEfNS_4arch4Sm80ELb0ELb1ELb1ELb1ELb0ELb0ELb1ELb1EEENS1_21CollectiveEpilogueFwdINS6_IJS8_S8_S9_EEENS6_IJNS7_ILi1EEESH_SH_EEESB_SD_Li256ELb1ELb1ELb1ELb0EEENS1_36VarlenDynamicPersistentTileSchedulerILi128ELi96ELi256ELi256ELb1ELb1ELb0ELb1ELb0ELb1EEEEEEEEEvNT_6ParamsE,(.L_x_19 - _ZN7cutlass13device_kernelIN5flash19enable_sm80_to_sm89INS1_16FlashAttnFwdSm80INS1_25CollectiveMainloopFwdSm80ILi8ELi1ELb1EN4cute5tupleIJNS5_1CILi128EEENS7_ILi96EEES8_EEELi128ENS_6half_tEfNS_4arch4Sm80ELb0ELb1ELb1ELb1ELb0ELb0ELb1ELb1EEENS1_21CollectiveEpilogueFwdINS6_IJS8_S8_S9_EEENS6_IJNS7_ILi1EEESH_SH_EEESB_SD_Li256ELb1ELb1ELb1ELb0EEENS1_36VarlenDynamicPersistentTileSchedulerILi128ELi96ELi256ELi256ELb1ELb1ELb0ELb1ELb0ELb1EEEEEEEEEvNT_6ParamsE)
        .other          _ZN7cutlass13device_kernelIN5flash19enable_sm80_to_sm89INS1_16FlashAttnFwdSm80INS1_25CollectiveMainloopFwdSm80ILi8ELi1ELb1EN4cute5tupleIJNS5_1CILi128EEENS7_ILi96EEES8_EEELi128ENS_6half_tEfNS_4arch4Sm80ELb0ELb1ELb1ELb1ELb0ELb0ELb1ELb1EEENS1_21CollectiveEpilogueFwdINS6_IJS8_S8_S9_EEENS6_IJNS7_ILi1EEESH_SH_EEESB_SD_Li256ELb1ELb1ELb1ELb0EEENS1_36VarlenDynamicPersistentTileSchedulerILi128ELi96ELi256ELi256ELb1ELb1ELb0ELb1ELb0ELb1EEEEEEEEEvNT_6ParamsE,@"STO_CUDA_ENTRY STV_DEFAULT"
_ZN7cutlass13device_kernelIN5flash19enable_sm80_to_sm89INS1_16FlashAttnFwdSm80INS1_25CollectiveMainloopFwdSm80ILi8ELi1ELb1EN4cute5tupleIJNS5_1CILi128EEENS7_ILi96EEES8_EEELi128ENS_6half_tEfNS_4arch4Sm80ELb0ELb1ELb1ELb1ELb0ELb0ELb1ELb1EEENS1_21CollectiveEpilogueFwdINS6_IJS8_S8_S9_EEENS6_IJNS7_ILi1EEESH_SH_EEESB_SD_Li256ELb1ELb1ELb1ELb0EEENS1_36VarlenDynamicPersistentTileSchedulerILi128ELi96ELi256ELi256ELb1ELb1ELb0ELb1ELb0ELb1EEEEEEEEEvNT_6ParamsE:
[----:B------:R-:W-:Y:S01]  /*0000*/  LDC R1, c[0x0][0x37c] ;  /* 0x0000df00ff017b82 */ /* 0x000fe20000000800 */
[----:B------:R-:W-:Y:S05]  /*0010*/  EXIT ;  /* 0x000000000000794d */ /* 0x000fea0003800000 */
.L_x_7:
        /* <DEDUP_REMOVED lines=14> */
.L_x_19:


//--------------------- .text._ZN7cutlass13device_kernelIN5flash19enable_sm80_to_sm89INS1_16FlashAttnFwdSm80INS1_25CollectiveMainloopFwdSm80ILi8ELi1ELb1EN4cute5tupleIJNS5_1CILi128EEENS7_ILi96EEES8_EEELi128ENS_6half_tEfNS_4arch4Sm80ELb0ELb1ELb1ELb1ELb0ELb1ELb1ELb1EEENS1_21CollectiveEpilogueFwdINS6_IJS8_S8_S9_EEENS6_IJNS7_ILi1EEESH_SH_EEESB_SD_Li256ELb1ELb1ELb1ELb0EEENS1_36VarlenDynamicPersistentTileSchedulerILi128ELi96ELi256ELi256ELb1ELb1ELb0ELb1ELb0ELb1EEEEEEEEEvNT_6ParamsE --------------------------
	.section	.text._ZN7cutlass13device_kernelIN5flash19enable_sm80_to_sm89INS1_16FlashAttnFwdSm80INS1_25CollectiveMainloopFwdSm80ILi8ELi1ELb1EN4cute5tupleIJNS5_1CILi128EEENS7_ILi96EEES8_EEELi128ENS_6half_tEfNS_4arch4Sm80ELb0ELb1ELb1ELb1ELb0ELb1ELb1ELb1EEENS1_21CollectiveEpilogueFwdINS6_IJS8_S8_S9_EEENS6_IJNS7_ILi1EEESH_SH_EEESB_SD_Li256ELb1ELb1ELb1ELb0EEENS1_36VarlenDynamicPersistentTileSchedulerILi128ELi96ELi256ELi256ELb1ELb1ELb0ELb1ELb0ELb1EEEEEEEEEvNT_6ParamsE,"ax",@progbits
	.align	128
.text._ZN7cutlass13device_kernelIN5flash19enable_sm80_to_sm89INS1_16FlashAttnFwdSm80INS1_25CollectiveMainloopFwdSm80ILi8ELi1ELb1EN4cute5tupleIJNS5_1CILi128EEENS7_ILi96EEES8_EEELi128ENS_6half_tEfNS_4arch4Sm80ELb0ELb1ELb1ELb1ELb0ELb1ELb1ELb1EEENS1_21CollectiveEpilogueFwdINS6_IJS8_S8_S9_EEENS6_IJNS7_ILi1EEESH_SH_EEESB_SD_Li256ELb1ELb1ELb1ELb0EEENS1_36VarlenDynamicPersistentTileSchedulerILi128ELi96ELi256ELi256ELb1ELb1ELb0ELb1ELb0ELb1EEEEEEEEEvNT_6ParamsE:
        .type           _ZN7cutlass13device_kernelIN5flash19enable_sm80_to_sm89INS1_16FlashAttnFwdSm80INS1_25CollectiveMainloopFwdSm80ILi8ELi1ELb1EN4cute5tupleIJNS5_1CILi128EEENS7_ILi96EEES8_EEELi128ENS_6half_tEfNS_4arch4Sm80ELb0ELb1ELb1ELb1ELb0ELb1ELb1ELb1EEENS1_21CollectiveEpilogueFwdINS6_IJS8_S8_S9_EEENS6_IJNS7_ILi1EEESH_SH_EEESB_SD_Li256ELb1ELb1ELb1ELb0EEENS1_36VarlenDynamicPersistentTileSchedulerILi128ELi96ELi256ELi256ELb1ELb1ELb0ELb1ELb0ELb1EEEEEEEEEvNT_6ParamsE,@function
        .size           _ZN7cutlass13device_kernelIN5flash19enable_sm80_to_sm89INS1_16FlashAttnFwdSm80INS1_25CollectiveMainloopFwdSm80ILi8ELi1ELb1EN4cute5tupleIJNS5_1CILi128EEENS7_ILi96EEES8_EEELi128ENS_6half_tEfNS_4arch4Sm80ELb0ELb1ELb1ELb1ELb0ELb1ELb1ELb1EEENS1_21CollectiveEpilogueFwdINS6_IJS8_S8_S9_EEENS6_IJNS7_ILi1EEESH_SH_EEESB_SD_Li256ELb1ELb1ELb1ELb0EEENS1_36VarlenDynamicPersistentTileSchedulerILi128ELi96ELi256ELi256ELb1ELb1ELb0ELb1ELb0ELb1EEEEEEEEEvNT_6ParamsE,(.L_x_20 - _ZN7cutlass13device_kernelIN5flash19enable_sm80_to_sm89INS1_16FlashAttnFwdSm80INS1_25CollectiveMainloopFwdSm80ILi8ELi1ELb1EN4cute5tupleIJNS5_1CILi128EEENS7_ILi96EEES8_EEELi128ENS_6half_tEfNS_4arch4Sm80ELb0ELb1ELb1ELb1ELb0ELb1ELb1ELb1EEENS1_21CollectiveEpilogueFwdINS6_IJS8_S8_S9_EEENS6_IJNS7_ILi1EEESH_SH_EEESB_SD_Li256ELb1ELb1ELb1ELb0EEENS1_36VarlenDynamicPersistentTileSchedulerILi128ELi96ELi256ELi256ELb1ELb1ELb0ELb1ELb0ELb1EEEEEEEEEvNT_6ParamsE)
        .other          _ZN7cutlass13device_kernelIN5flash19enable_sm80_to_sm89INS1_16FlashAttnFwdSm80INS1_25CollectiveMainloopFwdSm80ILi8ELi1ELb1EN4cute5tupleIJNS5_1CILi128EEENS7_ILi96EEES8_EEELi128ENS_6half_tEfNS_4arch4Sm80ELb0ELb1ELb1ELb1ELb0ELb1ELb1ELb1EEENS1_21CollectiveEpilogueFwdINS6_IJS8_S8_S9_EEENS6_IJNS7_ILi1EEESH_SH_EEESB_SD_Li256ELb1ELb1ELb1ELb0EEENS1_36VarlenDynamicPersistentTileSchedulerILi128ELi96ELi256ELi256ELb1ELb1ELb0ELb1ELb0ELb1EEEEEEEEEvNT_6ParamsE,@"STO_CUDA_ENTRY STV_DEFAULT"
_ZN7cutlass13device_kernelIN5flash19enable_sm80_to_sm89INS1_16FlashAttnFwdSm80INS1_25CollectiveMainloopFwdSm80ILi8ELi1ELb1EN4cute5tupleIJNS5_1CILi128EEENS7_ILi96EEES8_EEELi128ENS_6half_tEfNS_4arch4Sm80ELb0ELb1ELb1ELb1ELb0ELb1ELb1ELb1EEENS1_21CollectiveEpilogueFwdINS6_IJS8_S8_S9_EEENS6_IJNS7_ILi1EEESH_SH_EEESB_SD_Li256ELb1ELb1ELb1ELb0EEENS1_36VarlenDynamicPersistentTileSchedulerILi128ELi96ELi256ELi256ELb1ELb1ELb0ELb1ELb0ELb1EEEEEEEEEvNT_6ParamsE:
[----:B------:R-:W-:Y:S01]  /*0000*/  LDC R1, c[0x0][0x37c] ;  /* 0x0000df00ff017b82 */ /* 0x000fe20000000800 */
[----:B------:R-:W-:Y:S05]  /*0010*/  EXIT ;  /* 0x000000000000794d */ /* 0x000fea0003800000 */
.L_x_8:
        /* <DEDUP_REMOVED lines=14> */
.L_x_20:


//--------------------- .text._ZN7cutlass13device_kernelIN5flash19enable_sm80_to_sm89INS1_16FlashAttnFwdSm80INS1_25CollectiveMainloopFwdSm80ILi4ELi1ELb0EN4cute5tupleIJNS5_1CILi128EEENS7_ILi64EEES8_EEELi128ENS_6half_tEfNS_4arch4Sm80ELb1ELb0ELb1ELb0ELb0ELb0ELb1ELb1EEENS1_21CollectiveEpilogueFwdINS6_IJS8_S8_S9_EEENS6_IJNS7_ILi1EEESH_SH_EEESB_SD_Li128ELb0ELb1ELb1ELb0EEENS1_30DynamicPersistentTileSchedulerILi128ELi128ELb1ELb1ELb0EEEEEEEEEvNT_6ParamsE --------------------------
	.section	.text._ZN7cutlass13device_kernelIN5flash19enable_sm80_to_sm89INS1_16FlashAttnFwdSm80INS1_25CollectiveMainloopFwdSm80ILi4ELi1ELb0EN4cute5tupleIJNS5_1CILi128EEENS7_ILi64EEES8_EEELi128ENS_6half_tEfNS_4arch4Sm80ELb1ELb0ELb1ELb0ELb0ELb0ELb1ELb1EEENS1_21CollectiveEpilogueFwdINS6_IJS8_S8_S9_EEENS6_IJNS7_ILi1EEESH_SH_EEESB_SD_Li128ELb0ELb1ELb1ELb0EEENS1_30DynamicPersistentTileSchedulerILi128ELi128ELb1ELb1ELb0EEEEEEEEEvNT_6ParamsE,"ax",@progbits
	.align	128
.text._ZN7cutlass13device_kernelIN5flash19enable_sm80_to_sm89INS1_16FlashAttnFwdSm80INS1_25CollectiveMainloopFwdSm80ILi4ELi1ELb0EN4cute5tupleIJNS5_1CILi128EEENS7_ILi64EEES8_EEELi128ENS_6half_tEfNS_4arch4Sm80ELb1ELb0ELb1ELb0ELb0ELb0ELb1ELb1EEENS1_21CollectiveEpilogueFwdINS6_IJS8_S8_S9_EEENS6_IJNS7_ILi1EEESH_SH_EEESB_SD_Li128ELb0ELb1ELb1ELb0EEENS1_30DynamicPersistentTileSchedulerILi128ELi128ELb1ELb1ELb0EEEEEEEEEvNT_6ParamsE:
        .type           _ZN7cutlass13device_kernelIN5flash19enable_sm80_to_sm89INS1_16FlashAttnFwdSm80INS1_25CollectiveMainloopFwdSm80ILi4ELi1ELb0EN4cute5tupleIJNS5_1CILi128EEENS7_ILi64EEES8_EEELi128ENS_6half_tEfNS_4arch4Sm80ELb1ELb0ELb1ELb0ELb0ELb0ELb1ELb1EEENS1_21CollectiveEpilogueFwdINS6_IJS8_S8_S9_EEENS6_IJNS7_ILi1EEESH_SH_EEESB_SD_Li128ELb0ELb1ELb1ELb0EEENS1_30DynamicPersistentTileSchedulerILi128ELi128ELb1ELb1ELb0EEEEEEEEEvNT_6ParamsE,@function
        .size           _ZN7cutlass13device_kernelIN5flash19enable_sm80_to_sm89INS1_16FlashAttnFwdSm80INS1_25CollectiveMainloopFwdSm80ILi4ELi1ELb0EN4cute5tupleIJNS5_1CILi128EEENS7_ILi64EEES8_EEELi128ENS_6half_tEfNS_4arch4Sm80ELb1ELb0ELb1ELb0ELb0ELb0ELb1ELb1EEENS1_21CollectiveEpilogueFwdINS6_IJS8_S8_S9_EEENS6_IJNS7_ILi1EEESH_SH_EEESB_SD_Li128ELb0ELb1ELb1ELb0EEENS1_30DynamicPersistentTileSchedulerILi128ELi128ELb1ELb1ELb0EEEEEEEEEvNT_6ParamsE,(.L_x_21 - _ZN7cutlass13device_kernelIN5flash19enable_sm80_to_sm89INS1_16FlashAttnFwdSm80INS1_25CollectiveMainloopFwdSm80ILi4ELi1ELb0EN4cute5tupleIJNS5_1CILi128EEENS7_ILi64EEES8_EEELi128ENS_6half_tEfNS_4arch4Sm80ELb1ELb0ELb1ELb0ELb0ELb0ELb1ELb1EEENS1_21CollectiveEpilogueFwdINS6_IJS8_S8_S9_EEENS6_IJNS7_ILi1EEESH_SH_EEESB_SD_Li128ELb0ELb1ELb1ELb0EEENS1_30DynamicPersistentTileSchedulerILi128ELi128ELb1ELb1ELb0EEEEEEEEEvNT_6ParamsE)
        .other          _ZN7cutlass13device_kernelIN5flash19enable_sm80_to_sm89INS1_16FlashAttnFwdSm80INS1_25CollectiveMainloopFwdSm80ILi4ELi1ELb0EN4cute5tupleIJNS5_1CILi128EEENS7_ILi64EEES8_EEELi128ENS_6half_tEfNS_4arch4Sm80ELb1ELb0ELb1ELb0ELb0ELb0ELb1ELb1EEENS1_21CollectiveEpilogueFwdINS6_IJS8_S8_S9_EEENS6_IJNS7_ILi1EEESH_SH_EEESB_SD_Li128ELb0ELb1ELb1ELb0EEENS1_30DynamicPersistentTileSchedulerILi128ELi128ELb1ELb1ELb0EEEEEEEEEvNT_6ParamsE,@"STO_CUDA_ENTRY STV_DEFAULT"
_ZN7cutlass13device_kernelIN5flash19enable_sm80_to_sm89INS1_16FlashAttnFwdSm80INS1_25CollectiveMainloopFwdSm80ILi4ELi1ELb0EN4cute5tupleIJNS5_1CILi128EEENS7_ILi64EEES8_EEELi128ENS_6half_tEfNS_4arch4Sm80ELb1ELb0ELb1ELb0ELb0ELb0ELb1ELb1EEENS1_21CollectiveEpilogueFwdINS6_IJS8_S8_S9_EEENS6_IJNS7_ILi1EEESH_SH_EEESB_SD_Li128ELb0ELb1ELb1ELb0EEENS1_30DynamicPersistentTileSchedulerILi128ELi128ELb1ELb1ELb0EEEEEEEEEvNT_6ParamsE:
[----:B------:R-:W-:Y:S01]  /*0000*/  LDC R1, c[0x0][0x37c] ;  /* 0x0000df00ff017b82 */ /* 0x000fe20000000800 */
[----:B------:R-:W-:Y:S05]  /*0010*/  EXIT ;  /* 0x000000000000794d */ /* 0x000fea0003800000 */
.L_x_9:
        /* <DEDUP_REMOVED lines=14> */
.L_x_21:


//--------------------- .text._ZN7cutlass13device_kernelIN5flash19enable_sm80_to_sm89INS1_16FlashAttnFwdSm80INS1_25CollectiveMainloopFwdSm80ILi8ELi1ELb1EN4cute5tupleIJNS5_1CILi128EEENS7_ILi112EEES8_EEELi128ENS_6half_tEfNS_4arch4Sm80ELb1ELb0ELb1ELb1ELb0ELb0ELb1ELb1EEENS1_21CollectiveEpilogueFwdINS6_IJS8_S8_S9_EEENS6_IJNS7_ILi1EEESH_SH_EEESB_SD_Li256ELb1ELb1ELb1ELb0EEENS1_36VarlenDynamicPersistentTileSchedulerILi128ELi112ELi256ELi256ELb1ELb1ELb0ELb1ELb1ELb1EEEEEEEEEvNT_6ParamsE --------------------------
	.section	.text._ZN7cutlass13device_kernelIN5flash19enable_sm80_to_sm89INS1_16FlashAttnFwdSm80INS1_25CollectiveMainloopFwdSm80ILi8ELi1ELb1EN4cute5tupleIJNS5_1CILi128EEENS7_ILi112EEES8_EEELi128ENS_6half_tEfNS_4arch4Sm80ELb1ELb0ELb1ELb1ELb0ELb0ELb1ELb1EEENS1_21CollectiveEpilogueFwdINS6_IJS8_S8_S9_EEENS6_IJNS7_ILi1EEESH_SH_EEESB_SD_Li256ELb1ELb1ELb1ELb0EEENS1_36VarlenDynamicPersistentTileSchedulerILi128ELi112ELi256ELi256ELb1ELb1ELb0ELb1ELb1ELb1EEEEEEEEEvNT_6ParamsE,"ax",@progbits
	.align	128
.text._ZN7cutlass13device_kernelIN5flash19enable_sm80_to_sm89INS1_16FlashAttnFwdSm80INS1_25CollectiveMainloopFwdSm80ILi8ELi1ELb1EN4cute5tupleIJNS5_1CILi128EEENS7_ILi112EEES8_EEELi128ENS_6half_tEfNS_4arch4Sm80ELb1ELb0ELb1ELb1ELb0ELb0ELb1ELb1EEENS1_21CollectiveEpilogueFwdINS6_IJS8_S8_S9_EEENS6_IJNS7_ILi1EEESH_SH_EEESB_SD_Li256ELb1ELb1ELb1ELb0EEENS1_36VarlenDynamicPersistentTileSchedulerILi128ELi112ELi256ELi256ELb1ELb1ELb0ELb1ELb1ELb1EEEEEEEEEvNT_6ParamsE:
        .type           _ZN7cutlass13device_kernelIN5flash19enable_sm80_to_sm89INS1_16FlashAttnFwdSm80INS1_25CollectiveMainloopFwdSm80ILi8ELi1ELb1EN4cute5tupleIJNS5_1CILi128EEENS7_ILi112EEES8_EEELi128ENS_6half_tEfNS_4arch4Sm80ELb1ELb0ELb1ELb1ELb0ELb0ELb1ELb1EEENS1_21CollectiveEpilogueFwdINS6_IJS8_S8_S9_EEENS6_IJNS7_ILi1EEESH_SH_EEESB_SD_Li256ELb1ELb1ELb1ELb0EEENS1_36VarlenDynamicPersistentTileSchedulerILi128ELi112ELi256ELi256ELb1ELb1ELb0ELb1ELb1ELb1EEEEEEEEEvNT_6ParamsE,@function
        .size           _ZN7cutlass13device_kernelIN5flash19enable_sm80_to_sm89INS1_16FlashAttnFwdSm80INS1_25CollectiveMainloopFwdSm80ILi8ELi1ELb1EN4cute5tupleIJNS5_1CILi128EEENS7_ILi112EEES8_EEELi128ENS_6half_tEfNS_4arch4Sm80ELb1ELb0ELb1ELb1ELb0ELb0ELb1ELb1EEENS1_21CollectiveEpilogueFwdINS6_IJS8_S8_S9_EEENS6_IJNS7_ILi1EEESH_SH_EEESB_SD_Li256ELb1ELb1ELb1ELb0EEENS1_36VarlenDynamicPersistentTileSchedulerILi128ELi112ELi256ELi256ELb1ELb1ELb0ELb1ELb1ELb1EEEEEEEEEvNT_6ParamsE,(.L_x_22 - _ZN7cutlass13device_kernelIN5flash19enable_sm80_to_sm89INS1_16FlashAttnFwdSm80INS1_25CollectiveMainloopFwdSm80ILi8ELi1ELb1EN4cute5tupleIJNS5_1CILi128EEENS7_ILi112EEES8_EEELi128ENS_6half_tEfNS_4arch4Sm80ELb1ELb0ELb1ELb1ELb0ELb0ELb1ELb1EEENS1_21CollectiveEpilogueFwdINS6_IJS8_S8_S9_EEENS6_IJNS7_ILi1EEESH_SH_EEESB_SD_Li256ELb1ELb1ELb1ELb0EEENS1_36VarlenDynamicPersistentTileSchedulerILi128ELi112ELi256ELi256ELb1ELb1ELb0ELb1ELb1ELb1EEEEEEEEEvNT_6ParamsE)
        .other          _ZN7cutlass13device_kernelIN5flash19enable_sm80_to_sm89INS1_16FlashAttnFwdSm80INS1_25CollectiveMainloopFwdSm80ILi8ELi1ELb1EN4cute5tupleIJNS5_1CILi128EEENS7_ILi112EEES8_EEELi128ENS_6half_tEfNS_4arch4Sm80ELb1ELb0ELb1ELb1ELb0ELb0ELb1ELb1EEENS1_21CollectiveEpilogueFwdINS6_IJS8_S8_S9_EEENS6_IJNS7_ILi1EEESH_SH_EEESB_SD_Li256ELb1ELb1ELb1ELb0EEENS1_36VarlenDynamicPersistentTileSchedulerILi128ELi112ELi256ELi256ELb1ELb1ELb0ELb1ELb1ELb1EEEEEEEEEvNT_6ParamsE,@"STO_CUDA_ENTRY STV_DEFAULT"
_ZN7cutlass13device_kernelIN5flash19enable_sm80_to_sm89INS1_16FlashAttnFwdSm80INS1_25CollectiveMainloopFwdSm80ILi8ELi1ELb1EN4cute5tupleIJNS5_1CILi128EEENS7_ILi112EEES8_EEELi128ENS_6half_tEfNS_4arch4Sm80ELb1ELb0ELb1ELb1ELb0ELb0ELb1ELb1EEENS1_21CollectiveEpilogueFwdINS6_IJS8_S8_S9_EEENS6_IJNS7_ILi1EEESH_SH_EEESB_SD_Li256ELb1ELb1ELb1ELb0EEENS1_36VarlenDynamicPersistentTileSchedulerILi128ELi112ELi256ELi256ELb1ELb1ELb0ELb1ELb1ELb1EEEEEEEEEvNT_6ParamsE:
[----:B------:R-:W-:Y:S01]  /*0000*/  LDC R1, c[0x0][0x37c] ;  /* 0x0000df00ff017b82 */ /* 0x000fe20000000800 */
[----:B------:R-:W-:Y:S05]  /*0010*/  EXIT ;  /* 0x000000000000794d */ /* 0x000fea0003800000 */
.L_x_10:
        /* <DEDUP_REMOVED lines=14> */
.L_x_22:


//--------------------- .text._ZN7cutlass13device_kernelIN5flash19enable_sm80_to_sm89INS1_16FlashAttnFwdSm80INS1_25CollectiveMainloopFwdSm80ILi8ELi1ELb1EN4cute5tupleIJNS5_1CILi128EEENS7_ILi112EEES8_EEELi128ENS_6half_tEfNS_4arch4Sm80ELb1ELb0ELb1ELb1ELb0ELb1ELb1ELb1EEENS1_21CollectiveEpilogueFwdINS6_IJS8_S8_S9_EEENS6_IJNS7_ILi1EEESH_SH_EEESB_SD_Li256ELb1ELb1ELb1ELb0EEENS1_36VarlenDynamicPersistentTileSchedulerILi128ELi112ELi256ELi256ELb1ELb1ELb0ELb1ELb1ELb1EEEEEEEEEvNT_6ParamsE --------------------------
	.section	.text._ZN7cutlass13device_kernelIN5flash19enable_sm80_to_sm89INS1_16FlashAttnFwdSm80INS1_25CollectiveMainloopFwdSm80ILi8ELi1ELb1EN4cute5tupleIJNS5_1CILi128EEENS7_ILi112EEES8_EEELi128ENS_6half_tEfNS_4arch4Sm80ELb1ELb0ELb1ELb1ELb0ELb1ELb1ELb1EEENS1_21CollectiveEpilogueFwdINS6_IJS8_S8_S9_EEENS6_IJNS7_ILi1EEESH_SH_EEESB_SD_Li256ELb1ELb1ELb1ELb0EEENS1_36VarlenDynamicPersistentTileSchedulerILi128ELi112ELi256ELi256ELb1ELb1ELb0ELb1ELb1ELb1EEEEEEEEEvNT_6ParamsE,"ax",@progbits
	.align	128
.text._ZN7cutlass13device_kernelIN5flash19enable_sm80_to_sm89INS1_16FlashAttnFwdSm80INS1_25CollectiveMainloopFwdSm80ILi8ELi1ELb1EN4cute5tupleIJNS5_1CILi128EEENS7_ILi112EEES8_EEELi128ENS_6half_tEfNS_4arch4Sm80ELb1ELb0ELb1ELb1ELb0ELb1ELb1ELb1EEENS1_21CollectiveEpilogueFwdINS6_IJS8_S8_S9_EEENS6_IJNS7_ILi1EEESH_SH_EEESB_SD_Li256ELb1ELb1ELb1ELb0EEENS1_36VarlenDynamicPersistentTileSchedulerILi128ELi112ELi256ELi256ELb1ELb1ELb0ELb1ELb1ELb1EEEEEEEEEvNT_6ParamsE:
        .type           _ZN7cutlass13device_kernelIN5flash19enable_sm80_to_sm89INS1_16FlashAttnFwdSm80INS1_25CollectiveMainloopFwdSm80ILi8ELi1ELb1EN4cute5tupleIJNS5_1CILi128EEENS7_ILi112EEES8_EEELi128ENS_6half_tEfNS_4arch4Sm80ELb1ELb0ELb1ELb1ELb0ELb1ELb1ELb1EEENS1_21CollectiveEpilogueFwdINS6_IJS8_S8_S9_EEENS6_IJNS7_ILi1EEESH_SH_EEESB_SD_Li256ELb1ELb1ELb1ELb0EEENS1_36VarlenDynamicPersistentTileSchedulerILi128ELi112ELi256ELi256ELb1ELb1ELb0ELb1ELb1ELb1EEEEEEEEEvNT_6ParamsE,@function
        .size           _ZN7cutlass13device_kernelIN5flash19enable_sm80_to_sm89INS1_16FlashAttnFwdSm80INS1_25CollectiveMainloopFwdSm80ILi8ELi1ELb1EN4cute5tupleIJNS5_1CILi128EEENS7_ILi112EEES8_EEELi128ENS_6half_tEfNS_4arch4Sm80ELb1ELb0ELb1ELb1ELb0ELb1ELb1ELb1EEENS1_21CollectiveEpilogueFwdINS6_IJS8_S8_S9_EEENS6_IJNS7_ILi1EEESH_SH_EEESB_SD_Li256ELb1ELb1ELb1ELb0EEENS1_36VarlenDynamicPersistentTileSchedulerILi128ELi112ELi256ELi256ELb1ELb1ELb0ELb1ELb1ELb1EEEEEEEEEvNT_6ParamsE,(.L_x_23 - _ZN7cutlass13device_kernelIN5flash19enable_sm80_to_sm89INS1_16FlashAttnFwdSm80INS1_25CollectiveMainloopFwdSm80ILi8ELi1ELb1EN4cute5tupleIJNS5_1CILi128EEENS7_ILi112EEES8_EEELi128ENS_6half_tEfNS_4arch4Sm80ELb1ELb0ELb1ELb1ELb0ELb1ELb1ELb1EEENS1_21CollectiveEpilogueFwdINS6_IJS8_S8_S9_EEENS6_IJNS7_ILi1EEESH_SH_EEESB_SD_Li256ELb1ELb1ELb1ELb0EEENS1_36VarlenDynamicPersistentTileSchedulerILi128ELi112ELi256ELi256ELb1ELb1ELb0ELb1ELb1ELb1EEEEEEEEEvNT_6ParamsE)
        .other          _ZN7cutlass13device_kernelIN5flash19enable_sm80_to_sm89INS1_16FlashAttnFwdSm80INS1_25CollectiveMainloopFwdSm80ILi8ELi1ELb1EN4cute5tupleIJNS5_1CILi128EEENS7_ILi112EEES8_EEELi128ENS_6half_tEfNS_4arch4Sm80ELb1ELb0ELb1ELb1ELb0ELb1ELb1ELb1EEENS1_21CollectiveEpilogueFwdINS6_IJS8_S8_S9_EEENS6_IJNS7_ILi1EEESH_SH_EEESB_SD_Li256ELb1ELb1ELb1ELb0EEENS1_36VarlenDynamicPersistentTileSchedulerILi128ELi112ELi256ELi256ELb1ELb1ELb0ELb1ELb1ELb1EEEEEEEEEvNT_6ParamsE,@"STO_CUDA_ENTRY STV_DEFAULT"
_ZN7cutlass13device_kernelIN5flash19enable_sm80_to_sm89INS1_16FlashAttnFwdSm80INS1_25CollectiveMainloopFwdSm80ILi8ELi1ELb1EN4cute5tupleIJNS5_1CILi128EEENS7_ILi112EEES8_EEELi128ENS_6half_tEfNS_4arch4Sm80ELb1ELb0ELb1ELb1ELb0ELb1ELb1ELb1EEENS1_21CollectiveEpilogueFwdINS6_IJS8_S8_S9_EEENS6_IJNS7_ILi1EEESH_SH_EEESB_SD_Li256ELb1ELb1ELb1ELb0EEENS1_36VarlenDynamicPersistentTileSchedulerILi128ELi112ELi256ELi256ELb1ELb1ELb0ELb1ELb1ELb1EEEEEEEEEvNT_6ParamsE:
[----:B------:R-:W-:Y:S01]  /*0000*/  LDC R1, c[0x0][0x37c] ;  /* 0x0000df00ff017b82 */ /* 0x000fe20000000800 */
[----:B------:R-:W-:Y:S05]  /*0010*/  EXIT ;  /* 0x000000000000794d */ /* 0x000fea0003800000 */
.L_x_11:
        /* <DEDUP_REMOVED lines=14> */
.L_x_23:


//--------------------- .nv.shared.reserved.0     --------------------------
	.section	.nv.shared.reserved.0,"aw",@nobits
	.weak		__nv_reservedSMEM_offset_0_alias
	.size		__nv_reservedSMEM_offset_0_alias, 0, 64
	.other		__nv_reservedSMEM_offset_0_alias,@"STO_CUDA_RESERVED_SHARED STV_DEFAULT"
__nv_reservedSMEM_offset_0_alias:
	.zero		0
	.zero		64


//--------------------- .nv.global                --------------------------
	.section	.nv.global,"aw",@nobits
.nv.global:
	.type		_ZN80_INTERNAL_280a4de0_44_flash_fwd_hdim128_fp16_split_softcap_sm80_cu_ceb34e2a_29264cute1_E,@object
	.size		_ZN80_INTERNAL_280a4de0_44_flash_fwd_hdim128_fp16_split_softcap_sm80_cu_ceb34e2a_29264cute1_E,(_ZN80_INTERNAL_280a4de0_44_flash_fwd_hdim128_fp16_split_softcap_sm80_cu_ceb34e2a_29264cuda3std3__45__cpo6cbeginE - _ZN80_INTERNAL_280a4de0_44_flash_fwd_hdim128_fp16_split_softcap_sm80_cu_ceb34e2a_29264cute1_E)
_ZN80_INTERNAL_280a4de0_44_flash_fwd_hdim128_fp16_split_softcap_sm80_cu_ceb34e2a_29264cute1_E:
	.zero		1
	.type		_ZN80_INTERNAL_280a4de0_44_flash_fwd_hdim128_fp16_split_softcap_sm80_cu_ceb34e2a_29264cuda3std3__45__cpo6cbeginE,@object
	.size		_ZN80_INTERNAL_280a4de0_44_flash_fwd_hdim128_fp16_split_softcap_sm80_cu_ceb34e2a_29264cuda3std3__45__cpo6cbeginE,(_ZN80_INTERNAL_280a4de0_44_flash_fwd_hdim128_fp16_split_softcap_sm80_cu_ceb34e2a_29264cuda3std3__48in_placeE - _ZN80_INTERNAL_280a4de0_44_flash_fwd_hdim128_fp16_split_softcap_sm80_cu_ceb34e2a_29264cuda3std3__45__cpo6cbeginE)
_ZN80_INTERNAL_280a4de0_44_flash_fwd_hdim128_fp16_split_softcap_sm80_cu_ceb34e2a_29264cuda3std3__45__cpo6cbeginE:
	.zero		1
	.type		_ZN80_INTERNAL_280a4de0_44_flash_fwd_hdim128_fp16_split_softcap_sm80_cu_ceb34e2a_29264cuda3std3__48in_placeE,@object
	.size		_ZN80_INTERNAL_280a4de0_44_flash_fwd_hdim128_fp16_split_softcap_sm80_cu_ceb34e2a_29264cuda3std3__48in_placeE,(_ZN80_INTERNAL_280a4de0_44_flash_fwd_hdim128_fp16_split_softcap_sm80_cu_ceb34e2a_29264cuda3std6ranges3__45__cpo9iter_moveE - _ZN80_INTERNAL_280a4de0_44_flash_fwd_hdim128_fp16_split_softcap_sm80_cu_ceb34e2a_29264cuda3std3__48in_placeE)
_ZN80_INTERNAL_280a4de0_44_flash_fwd_hdim128_fp16_split_softcap_sm80_cu_ceb34e2a_29264cuda3std3__48in_placeE:
	.zero		1
	.type		_ZN80_INTERNAL_280a4de0_44_flash_fwd_hdim128_fp16_split_softcap_sm80_cu_ceb34e2a_29264cuda3std6ranges3__45__cpo9iter_moveE,@object
	.size		_ZN80_INTERNAL_280a4de0_44_flash_fwd_hdim128_fp16_split_softcap_sm80_cu_ceb34e2a_29264cuda3std6ranges3__45__cpo9iter_moveE,(_ZN80_INTERNAL_280a4de0_44_flash_fwd_hdim128_fp16_split_softcap_sm80_cu_ceb34e2a_29264cuda3std3__45__cpo5beginE - _ZN80_INTERNAL_280a4de0_44_flash_fwd_hdim128_fp16_split_softcap_sm80_cu_ceb34e2a_29264cuda3std6ranges3__45__cpo9iter_moveE)
_ZN80_INTERNAL_280a4de0_44_flash_fwd_hdim128_fp16_split_softcap_sm80_cu_ceb34e2a_29264cuda3std6ranges3__45__cpo9iter_moveE:
	.zero		1
	.type		_ZN80_INTERNAL_280a4de0_44_flash_fwd_hdim128_fp16_split_softcap_sm80_cu_ceb34e2a_29264cuda3std3__45__cpo5beginE,@object
	.size		_ZN80_INTERNAL_280a4de0_44_flash_fwd_hdim128_fp16_split_softcap_sm80_cu_ceb34e2a_29264cuda3std3__45__cpo5beginE,(_ZN80_INTERNAL_280a4de0_44_flash_fwd_hdim128_fp16_split_softcap_sm80_cu_ceb34e2a_29264cuda3std3__482_GLOBAL__N__280a4de0_44_flash_fwd_hdim128_fp16_split_softcap_sm80_cu_ceb34e2a_29266ignoreE - _ZN80_INTERNAL_280a4de0_44_flash_fwd_hdim128_fp16_split_softcap_sm80_cu_ceb34e2a_29264cuda3std3__45__cpo5beginE)
_ZN80_INTERNAL_280a4de0_44_flash_fwd_hdim128_fp16_split_softcap_sm80_cu_ceb34e2a_29264cuda3std3__45__cpo5beginE:
	.zero		1
	.type		_ZN80_INTERNAL_280a4de0_44_flash_fwd_hdim128_fp16_split_softcap_sm80_cu_ceb34e2a_29264cuda3std3__482_GLOBAL__N__280a4de0_44_flash_fwd_hdim128_fp16_split_softcap_sm80_cu_ceb34e2a_29266ignoreE,@object
	.size		_ZN80_INTERNAL_280a4de0_44_flash_fwd_hdim128_fp16_split_softcap_sm80_cu_ceb34e2a_29264cuda3std3__482_GLOBAL__N__280a4de0_44_flash_fwd_hdim128_fp16_split_softcap_sm80_cu_ceb34e2a_29266ignoreE,(_ZN80_INTERNAL_280a4de0_44_flash_fwd_hdim128_fp16_split_softcap_sm80_cu_ceb34e2a_29264cute7productE - _ZN80_INTERNAL_280a4de0_44_flash_fwd_hdim128_fp16_split_softcap_sm80_cu_ceb34e2a_29264cuda3std3__482_GLOBAL__N__280a4de0_44_flash_fwd_hdim128_fp16_split_softcap_sm80_cu_ceb34e2a_29266ignoreE)
_ZN80_INTERNAL_280a4de0_44_flash_fwd_hdim128_fp16_split_softcap_sm80_cu_ceb34e2a_29264cuda3std3__482_GLOBAL__N__280a4de0_44_flash_fwd_hdim128_fp16_split_softcap_sm80_cu_ceb34e2a_29266ignoreE:
	.zero		1
	.type		_ZN80_INTERNAL_280a4de0_44_flash_fwd_hdim128_fp16_split_softcap_sm80_cu_ceb34e2a_29264cute7productE,@object
	.size		_ZN80_INTERNAL_280a4de0_44_flash_fwd_hdim128_fp16_split_softcap_sm80_cu_ceb34e2a_29264cute7productE,(_ZN80_INTERNAL_280a4de0_44_flash_fwd_hdim128_fp16_split_softcap_sm80_cu_ceb34e2a_29264cuda3std3__45__cpo3endE - _ZN80_INTERNAL_280a4de0_44_flash_fwd_hdim128_fp16_split_softcap_sm80_cu_ceb34e2a_29264cute7productE)
_ZN80_INTERNAL_280a4de0_44_flash_fwd_hdim128_fp16_split_softcap_sm80_cu_ceb34e2a_29264cute7productE:
	.zero		1
	.type		_ZN80_INTERNAL_280a4de0_44_flash_fwd_hdim128_fp16_split_softcap_sm80_cu_ceb34e2a_29264cuda3std3__45__cpo3endE,@object
	.size		_ZN80_INTERNAL_280a4de0_44_flash_fwd_hdim128_fp16_split_softcap_sm80_cu_ceb34e2a_29264cuda3std3__45__cpo3endE,(_ZN80_INTERNAL_280a4de0_44_flash_fwd_hdim128_fp16_split_softcap_sm80_cu_ceb34e2a_29264cuda3std3__419piecewise_constructE - _ZN80_INTERNAL_280a4de0_44_flash_fwd_hdim128_fp16_split_softcap_sm80_cu_ceb34e2a_29264cuda3std3__45__cpo3endE)
_ZN80_INTERNAL_280a4de0_44_flash_fwd_hdim128_fp16_split_softcap_sm80_cu_ceb34e2a_29264cuda3std3__45__cpo3endE:
	.zero		1
	.type		_ZN80_INTERNAL_280a4de0_44_flash_fwd_hdim128_fp16_split_softcap_sm80_cu_ceb34e2a_29264cuda3std3__419piecewise_constructE,@object
	.size		_ZN80_INTERNAL_280a4de0_44_flash_fwd_hdim128_fp16_split_softcap_sm80_cu_ceb34e2a_29264cuda3std3__419piecewise_constructE,(_ZN80_INTERNAL_280a4de0_44_flash_fwd_hdim128_fp16_split_softcap_sm80_cu_ceb34e2a_29264cuda3std3__45__cpo4cendE - _ZN80_INTERNAL_280a4de0_44_flash_fwd_hdim128_fp16_split_softcap_sm80_cu_ceb34e2a_29264cuda3std3__419piecewise_constructE)
_ZN80_INTERNAL_280a4de0_44_flash_fwd_hdim128_fp16_split_softcap_sm80_cu_ceb34e2a_29264cuda3std3__419piecewise_constructE:
	.zero		1
	.type		_ZN80_INTERNAL_280a4de0_44_flash_fwd_hdim128_fp16_split_softcap_sm80_cu_ceb34e2a_29264cuda3std3__45__cpo4cendE,@object
	.size		_ZN80_INTERNAL_280a4de0_44_flash_fwd_hdim128_fp16_split_softcap_sm80_cu_ceb34e2a_29264cuda3std3__45__cpo4cendE,(_ZN80_INTERNAL_280a4de0_44_flash_fwd_hdim128_fp16_split_softcap_sm80_cu_ceb34e2a_29264cuda3std6ranges3__45__cpo4swapE - _ZN80_INTERNAL_280a4de0_44_flash_fwd_hdim128_fp16_split_softcap_sm80_cu_ceb34e2a_29264cuda3std3__45__cpo4cendE)
_ZN80_INTERNAL_280a4de0_44_flash_fwd_hdim128_fp16_split_softcap_sm80_cu_ceb34e2a_29264cuda3std3__45__cpo4cendE:
	.zero		1
	.type		_ZN80_INTERNAL_280a4de0_44_flash_fwd_hdim128_fp16_split_softcap_sm80_cu_ceb34e2a_29264cuda3std6ranges3__45__cpo4swapE,@object
	.size		_ZN80_INTERNAL_280a4de0_44_flash_fwd_hdim128_fp16_split_softcap_sm80_cu_ceb34e2a_29264cuda3std6ranges3__45__cpo4swapE,(.L_7 - _ZN80_INTERNAL_280a4de0_44_flash_fwd_hdim128_fp16_split_softcap_sm80_cu_ceb34e2a_29264cuda3std6ranges3__45__cpo4swapE)
_ZN80_INTERNAL_280a4de0_44_flash_fwd_hdim128_fp16_split_softcap_sm80_cu_ceb34e2a_29264cuda3std6ranges3__45__cpo4swapE:
	.zero		1
.L_7:


//--------------------- .nv.constant0._ZN7cutlass13device_kernelIN5flash19enable_sm80_to_sm89INS1_16FlashAttnFwdSm80INS1_25CollectiveMainloopFwdSm80ILi8ELi1ELb1EN4cute5tupleIJNS5_1CILi128EEES8_S8_EEELi128ENS_6half_tEfNS_4arch4Sm80ELb0ELb0ELb1ELb0ELb0ELb0ELb1ELb1EEENS1_21CollectiveEpilogueFwdIS9_NS6_IJNS7_ILi1EEESF_SF_EEESA_SC_Li256ELb0ELb1ELb1ELb0EEENS1_19SingleTileSchedulerILb0ELb1ELb1ELi128EEEEEEEEEvNT_6ParamsE --------------------------
	.section	.nv.constant0._ZN7cutlass13device_kernelIN5flash19enable_sm80_to_sm89INS1_16FlashAttnFwdSm80INS1_25CollectiveMainloopFwdSm80ILi8ELi1ELb1EN4cute5tupleIJNS5_1CILi128EEES8_S8_EEELi128ENS_6half_tEfNS_4arch4Sm80ELb0ELb0ELb1ELb0ELb0ELb0ELb1ELb1EEENS1_21CollectiveEpilogueFwdIS9_NS6_IJNS7_ILi1EEESF_SF_EEESA_SC_Li256ELb0ELb1ELb1ELb0EEENS1_19SingleTileSchedulerILb0ELb1ELb1ELi128EEEEEEEEEvNT_6ParamsE,"a",@progbits
	.sectionflags	@""
	.align	4
.nv.constant0._ZN7cutlass13device_kernelIN5flash19enable_sm80_to_sm89INS1_16FlashAttnFwdSm80INS1_25CollectiveMainloopFwdSm80ILi8ELi1ELb1EN4cute5tupleIJNS5_1CILi128EEES8_S8_EEELi128ENS_6half_tEfNS_4arch4Sm80ELb0ELb0ELb1ELb0ELb0ELb0ELb1ELb1EEENS1_21CollectiveEpilogueFwdIS9_NS6_IJNS7_ILi1EEESF_SF_EEESA_SC_Li256ELb0ELb1ELb1ELb0EEENS1_19SingleTileSchedulerILb0ELb1ELb1ELi128EEEEEEEEEvNT_6ParamsE:
	.zero		1944


//--------------------- .nv.constant0._ZN7cutlass13device_kernelIN5flash19enable_sm80_to_sm89INS1_16FlashAttnFwdSm80INS1_25CollectiveMainloopFwdSm80ILi8ELi1ELb1EN4cute5tupleIJNS5_1CILi128EEENS7_ILi96EEES8_EEELi128ENS_6half_tEfNS_4arch4Sm80ELb0ELb1ELb1ELb0ELb0ELb0ELb1ELb1EEENS1_21CollectiveEpilogueFwdINS6_IJS8_S8_S9_EEENS6_IJNS7_ILi1EEESH_SH_EEESB_SD_Li256ELb0ELb1ELb1ELb0EEENS1_19SingleTileSchedulerILb0ELb1ELb1ELi128EEEEEEEEEvNT_6ParamsE --------------------------
	.section	.nv.constant0._ZN7cutlass13device_kernelIN5flash19enable_sm80_to_sm89INS1_16FlashAttnFwdSm80INS1_25CollectiveMainloopFwdSm80ILi8ELi1ELb1EN4cute5tupleIJNS5_1CILi128EEENS7_ILi96EEES8_EEELi128ENS_6half_tEfNS_4arch4Sm80ELb0ELb1ELb1ELb0ELb0ELb0ELb1ELb1EEENS1_21CollectiveEpilogueFwdINS6_IJS8_S8_S9_EEENS6_IJNS7_ILi1EEESH_SH_EEESB_SD_Li256ELb0ELb1ELb1ELb0EEENS1_19SingleTileSchedulerILb0ELb1ELb1ELi128EEEEEEEEEvNT_6ParamsE,"a",@progbits
	.sectionflags	@""
	.align	4
.nv.constant0._ZN7cutlass13device_kernelIN5flash19enable_sm80_to_sm89INS1_16FlashAttnFwdSm80INS1_25CollectiveMainloopFwdSm80ILi8ELi1ELb1EN4cute5tupleIJNS5_1CILi128EEENS7_ILi96EEES8_EEELi128ENS_6half_tEfNS_4arch4Sm80ELb0ELb1ELb1ELb0ELb0ELb0ELb1ELb1EEENS1_21CollectiveEpilogueFwdINS6_IJS8_S8_S9_EEENS6_IJNS7_ILi1EEESH_SH_EEESB_SD_Li256ELb0ELb1ELb1ELb0EEENS1_19SingleTileSchedulerILb0ELb1ELb1ELi128EEEEEEEEEvNT_6ParamsE:
	.zero		1944


//--------------------- .nv.constant0._ZN7cutlass13device_kernelIN5flash19enable_sm80_to_sm89INS1_16FlashAttnFwdSm80INS1_25CollectiveMainloopFwdSm80ILi8ELi1ELb1EN4cute5tupleIJNS5_1CILi128EEES8_S8_EEELi128ENS_6half_tEfNS_4arch4Sm80ELb1ELb0ELb1ELb0ELb0ELb0ELb1ELb1EEENS1_21CollectiveEpilogueFwdIS9_NS6_IJNS7_ILi1EEESF_SF_EEESA_SC_Li256ELb0ELb1ELb1ELb0EEENS1_30DynamicPersistentTileSchedulerILi256ELi256ELb1ELb1ELb0EEEEEEEEEvNT_6ParamsE --------------------------
	.section	.nv.constant0._ZN7cutlass13device_kernelIN5flash19enable_sm80_to_sm89INS1_16FlashAttnFwdSm80INS1_25CollectiveMainloopFwdSm80ILi8ELi1ELb1EN4cute5tupleIJNS5_1CILi128EEES8_S8_EEELi128ENS_6half_tEfNS_4arch4Sm80ELb1ELb0ELb1ELb0ELb0ELb0ELb1ELb1EEENS1_21CollectiveEpilogueFwdIS9_NS6_IJNS7_ILi1EEESF_SF_EEESA_SC_Li256ELb0ELb1ELb1ELb0EEENS1_30DynamicPersistentTileSchedulerILi256ELi256ELb1ELb1ELb0EEEEEEEEEvNT_6ParamsE,"a",@progbits
	.sectionflags	@""
	.align	4
.nv.constant0._ZN7cutlass13device_kernelIN5flash19enable_sm80_to_sm89INS1_16FlashAttnFwdSm80INS1_25CollectiveMainloopFwdSm80ILi8ELi1ELb1EN4cute5tupleIJNS5_1CILi128EEES8_S8_EEELi128ENS_6half_tEfNS_4arch4Sm80ELb1ELb0ELb1ELb0ELb0ELb0ELb1ELb1EEENS1_21CollectiveEpilogueFwdIS9_NS6_IJNS7_ILi1EEESF_SF_EEESA_SC_Li256ELb0ELb1ELb1ELb0EEENS1_30DynamicPersistentTileSchedulerILi256ELi256ELb1ELb1ELb0EEEEEEEEEvNT_6ParamsE:
	.zero		1960


//--------------------- .nv.constant0._ZN7cutlass13device_kernelIN5flash19enable_sm80_to_sm89INS1_16FlashAttnFwdSm80INS1_25CollectiveMainloopFwdSm80ILi4ELi1ELb0EN4cute5tupleIJNS5_1CILi128EEENS7_ILi64EEES8_EEELi128ENS_6half_tEfNS_4arch4Sm80ELb0ELb0ELb1ELb0ELb0ELb0ELb1ELb1EEENS1_21CollectiveEpilogueFwdINS6_IJS8_S8_S9_EEENS6_IJNS7_ILi1EEESH_SH_EEESB_SD_Li128ELb0ELb1ELb1ELb0EEENS1_19SingleTileSchedulerILb0ELb1ELb1ELi128EEEEEEEEEvNT_6ParamsE --------------------------
	.section	.nv.constant0._ZN7cutlass13device_kernelIN5flash19enable_sm80_to_sm89INS1_16FlashAttnFwdSm80INS1_25CollectiveMainloopFwdSm80ILi4ELi1ELb0EN4cute5tupleIJNS5_1CILi128EEENS7_ILi64EEES8_EEELi128ENS_6half_tEfNS_4arch4Sm80ELb0ELb0ELb1ELb0ELb0ELb0ELb1ELb1EEENS1_21CollectiveEpilogueFwdINS6_IJS8_S8_S9_EEENS6_IJNS7_ILi1EEESH_SH_EEESB_SD_Li128ELb0ELb1ELb1ELb0EEENS1_19SingleTileSchedulerILb0ELb1ELb1ELi128EEEEEEEEEvNT_6ParamsE,"a",@progbits
	.sectionflags	@""
	.align	4
.nv.constant0._ZN7cutlass13device_kernelIN5flash19enable_sm80_to_sm89INS1_16FlashAttnFwdSm80INS1_25CollectiveMainloopFwdSm80ILi4ELi1ELb0EN4cute5tupleIJNS5_1CILi128EEENS7_ILi64EEES8_EEELi128ENS_6half_tEfNS_4arch4Sm80ELb0ELb0ELb1ELb0ELb0ELb0ELb1ELb1EEENS1_21CollectiveEpilogueFwdINS6_IJS8_S8_S9_EEENS6_IJNS7_ILi1EEESH_SH_EEESB_SD_Li128ELb0ELb1ELb1ELb0EEENS1_19SingleTileSchedulerILb0ELb1ELb1ELi128EEEEEEEEEvNT_6ParamsE:
	.zero		1944


//--------------------- .nv.constant0._ZN7cutlass13device_kernelIN5flash19enable_sm80_to_sm89INS1_16FlashAttnFwdSm80INS1_25CollectiveMainloopFwdSm80ILi8ELi1ELb1EN4cute5tupleIJNS5_1CILi128EEENS7_ILi112EEES8_EEELi128ENS_6half_tEfNS_4arch4Sm80ELb0ELb0ELb1ELb1ELb0ELb0ELb1ELb1EEENS1_21CollectiveEpilogueFwdINS6_IJS8_S8_S9_EEENS6_IJNS7_ILi1EEESH_SH_EEESB_SD_Li256ELb1ELb1ELb1ELb0EEENS1_36VarlenDynamicPersistentTileSchedulerILi128ELi112ELi256ELi256ELb1ELb1ELb0ELb0ELb1ELb1EEEEEEEEEvNT_6ParamsE --------------------------
	.section	.nv.constant0._ZN7cutlass13device_kernelIN5flash19enable_sm80_to_sm89INS1_16FlashAttnFwdSm80INS1_25CollectiveMainloopFwdSm80ILi8ELi1ELb1EN4cute5tupleIJNS5_1CILi128EEENS7_ILi112EEES8_EEELi128ENS_6half_tEfNS_4arch4Sm80ELb0ELb0ELb1ELb1ELb0ELb0ELb1ELb1EEENS1_21CollectiveEpilogueFwdINS6_IJS8_S8_S9_EEENS6_IJNS7_ILi1EEESH_SH_EEESB_SD_Li256ELb1ELb1ELb1ELb0EEENS1_36VarlenDynamicPersistentTileSchedulerILi128ELi112ELi256ELi256ELb1ELb1ELb0ELb0ELb1ELb1EEEEEEEEEvNT_6ParamsE,"a",@progbits
	.sectionflags	@""
	.align	4
.nv.constant0._ZN7cutlass13device_kernelIN5flash19enable_sm80_to_sm89INS1_16FlashAttnFwdSm80INS1_25CollectiveMainloopFwdSm80ILi8ELi1ELb1EN4cute5tupleIJNS5_1CILi128EEENS7_ILi112EEES8_EEELi128ENS_6half_tEfNS_4arch4Sm80ELb0ELb0ELb1ELb1ELb0ELb0ELb1ELb1EEENS1_21CollectiveEpilogueFwdINS6_IJS8_S8_S9_EEENS6_IJNS7_ILi1EEESH_SH_EEESB_SD_Li256ELb1ELb1ELb1ELb0EEENS1_36VarlenDynamicPersistentTileSchedulerILi128ELi112ELi256ELi256ELb1ELb1ELb0ELb0ELb1ELb1EEEEEEEEEvNT_6ParamsE:
	.zero		1976


//--------------------- .nv.constant0._ZN7cutlass13device_kernelIN5flash19enable_sm80_to_sm89INS1_16FlashAttnFwdSm80INS1_25CollectiveMainloopFwdSm80ILi8ELi1ELb1EN4cute5tupleIJNS5_1CILi128EEENS7_ILi112EEES8_EEELi128ENS_6half_tEfNS_4arch4Sm80ELb0ELb0ELb1ELb1ELb0ELb1ELb1ELb1EEENS1_21CollectiveEpilogueFwdINS6_IJS8_S8_S9_EEENS6_IJNS7_ILi1EEESH_SH_EEESB_SD_Li256ELb1ELb1ELb1ELb0EEENS1_36VarlenDynamicPersistentTileSchedulerILi128ELi112ELi256ELi256ELb1ELb1ELb0ELb0ELb1ELb1EEEEEEEEEvNT_6ParamsE --------------------------
	.section	.nv.constant0._ZN7cutlass13device_kernelIN5flash19enable_sm80_to_sm89INS1_16FlashAttnFwdSm80INS1_25CollectiveMainloopFwdSm80ILi8ELi1ELb1EN4cute5tupleIJNS5_1CILi128EEENS7_ILi112EEES8_EEELi128ENS_6half_tEfNS_4arch4Sm80ELb0ELb0ELb1ELb1ELb0ELb1ELb1ELb1EEENS1_21CollectiveEpilogueFwdINS6_IJS8_S8_S9_EEENS6_IJNS7_ILi1EEESH_SH_EEESB_SD_Li256ELb1ELb1ELb1ELb0EEENS1_36VarlenDynamicPersistentTileSchedulerILi128ELi112ELi256ELi256ELb1ELb1ELb0ELb0ELb1ELb1EEEEEEEEEvNT_6ParamsE,"a",@progbits
	.sectionflags	@""
	.align	4
.nv.constant0._ZN7cutlass13device_kernelIN5flash19enable_sm80_to_sm89INS1_16FlashAttnFwdSm80INS1_25CollectiveMainloopFwdSm80ILi8ELi1ELb1EN4cute5tupleIJNS5_1CILi128EEENS7_ILi112EEES8_EEELi128ENS_6half_tEfNS_4arch4Sm80ELb0ELb0ELb1ELb1ELb0ELb1ELb1ELb1EEENS1_21CollectiveEpilogueFwdINS6_IJS8_S8_S9_EEENS6_IJNS7_ILi1EEESH_SH_EEESB_SD_Li256ELb1ELb1ELb1ELb0EEENS1_36VarlenDynamicPersistentTileSchedulerILi128ELi112ELi256ELi256ELb1ELb1ELb0ELb0ELb1ELb1EEEEEEEEEvNT_6ParamsE:
	.zero		1976


//--------------------- .nv.constant0._ZN7cutlass13device_kernelIN5flash19enable_sm80_to_sm89INS1_16FlashAttnFwdSm80INS1_25CollectiveMainloopFwdSm80ILi4ELi1ELb0EN4cute5tupleIJNS5_1CILi128EEENS7_ILi48EEES8_EEELi128ENS_6half_tEfNS_4arch4Sm80ELb0ELb1ELb1ELb0ELb0ELb0ELb1ELb1EEENS1_21CollectiveEpilogueFwdINS6_IJS8_S8_S9_EEENS6_IJNS7_ILi1EEESH_SH_EEESB_SD_Li128ELb0ELb1ELb1ELb0EEENS1_19SingleTileSchedulerILb0ELb1ELb1ELi128EEEEEEEEEvNT_6ParamsE --------------------------
	.section	.nv.constant0._ZN7cutlass13device_kernelIN5flash19enable_sm80_to_sm89INS1_16FlashAttnFwdSm80INS1_25CollectiveMainloopFwdSm80ILi4ELi1ELb0EN4cute5tupleIJNS5_1CILi128EEENS7_ILi48EEES8_EEELi128ENS_6half_tEfNS_4arch4Sm80ELb0ELb1ELb1ELb0ELb0ELb0ELb1ELb1EEENS1_21CollectiveEpilogueFwdINS6_IJS8_S8_S9_EEENS6_IJNS7_ILi1EEESH_SH_EEESB_SD_Li128ELb0ELb1ELb1ELb0EEENS1_19SingleTileSchedulerILb0ELb1ELb1ELi128EEEEEEEEEvNT_6ParamsE,"a",@progbits
	.sectionflags	@""
	.align	4
.nv.constant0._ZN7cutlass13device_kernelIN5flash19enable_sm80_to_sm89INS1_16FlashAttnFwdSm80INS1_25CollectiveMainloopFwdSm80ILi4ELi1ELb0EN4cute5tupleIJNS5_1CILi128EEENS7_ILi48EEES8_EEELi128ENS_6half_tEfNS_4arch4Sm80ELb0ELb1ELb1ELb0ELb0ELb0ELb1ELb1EEENS1_21CollectiveEpilogueFwdINS6_IJS8_S8_S9_EEENS6_IJNS7_ILi1EEESH_SH_EEESB_SD_Li128ELb0ELb1ELb1ELb0EEENS1_19SingleTileSchedulerILb0ELb1ELb1ELi128EEEEEEEEEvNT_6ParamsE:
	.zero		1944


//--------------------- .nv.constant0._ZN7cutlass13device_kernelIN5flash19enable_sm80_to_sm89INS1_16FlashAttnFwdSm80INS1_25CollectiveMainloopFwdSm80ILi8ELi1ELb1EN4cute5tupleIJNS5_1CILi128EEENS7_ILi96EEES8_EEELi128ENS_6half_tEfNS_4arch4Sm80ELb0ELb1ELb1ELb1ELb0ELb0ELb1ELb1EEENS1_21CollectiveEpilogueFwdINS6_IJS8_S8_S9_EEENS6_IJNS7_ILi1EEESH_SH_EEESB_SD_Li256ELb1ELb1ELb1ELb0EEENS1_36VarlenDynamicPersistentTileSchedulerILi128ELi96ELi256ELi256ELb1ELb1ELb0ELb1ELb0ELb1EEEEEEEEEvNT_6ParamsE --------------------------
	.section	.nv.constant0._ZN7cutlass13device_kernelIN5flash19enable_sm80_to_sm89INS1_16FlashAttnFwdSm80INS1_25CollectiveMainloopFwdSm80ILi8ELi1ELb1EN4cute5tupleIJNS5_1CILi128EEENS7_ILi96EEES8_EEELi128ENS_6half_tEfNS_4arch4Sm80ELb0ELb1ELb1ELb1ELb0ELb0ELb1ELb1EEENS1_21CollectiveEpilogueFwdINS6_IJS8_S8_S9_EEENS6_IJNS7_ILi1EEESH_SH_EEESB_SD_Li256ELb1ELb1ELb1ELb0EEENS1_36VarlenDynamicPersistentTileSchedulerILi128ELi96ELi256ELi256ELb1ELb1ELb0ELb1ELb0ELb1EEEEEEEEEvNT_6ParamsE,"a",@progbits
	.sectionflags	@""
	.align	4
.nv.constant0._ZN7cutlass13device_kernelIN5flash19enable_sm80_to_sm89INS1_16FlashAttnFwdSm80INS1_25CollectiveMainloopFwdSm80ILi8ELi1ELb1EN4cute5tupleIJNS5_1CILi128EEENS7_ILi96EEES8_EEELi128ENS_6half_tEfNS_4arch4Sm80ELb0ELb1ELb1ELb1ELb0ELb0ELb1ELb1EEENS1_21CollectiveEpilogueFwdINS6_IJS8_S8_S9_EEENS6_IJNS7_ILi1EEESH_SH_EEESB_SD_Li256ELb1ELb1ELb1ELb0EEENS1_36VarlenDynamicPersistentTileSchedulerILi128ELi96ELi256ELi256ELb1ELb1ELb0ELb1ELb0ELb1EEEEEEEEEvNT_6ParamsE:
	.zero		1976


//--------------------- .nv.constant0._ZN7cutlass13device_kernelIN5flash19enable_sm80_to_sm89INS1_16FlashAttnFwdSm80INS1_25CollectiveMainloopFwdSm80ILi8ELi1ELb1EN4cute5tupleIJNS5_1CILi128EEENS7_ILi96EEES8_EEELi128ENS_6half_tEfNS_4arch4Sm80ELb0ELb1ELb1ELb1ELb0ELb1ELb1ELb1EEENS1_21CollectiveEpilogueFwdINS6_IJS8_S8_S9_EEENS6_IJNS7_ILi1EEESH_SH_EEESB_SD_Li256ELb1ELb1ELb1ELb0EEENS1_36VarlenDynamicPersistentTileSchedulerILi128ELi96ELi256ELi256ELb1ELb1ELb0ELb1ELb0ELb1EEEEEEEEEvNT_6ParamsE --------------------------
	.section	.nv.constant0._ZN7cutlass13device_kernelIN5flash19enable_sm80_to_sm89INS1_16FlashAttnFwdSm80INS1_25CollectiveMainloopFwdSm80ILi8ELi1ELb1EN4cute5tupleIJNS5_1CILi128EEENS7_ILi96EEES8_EEELi128ENS_6half_tEfNS_4arch4Sm80ELb0ELb1ELb1ELb1ELb0ELb1ELb1ELb1EEENS1_21CollectiveEpilogueFwdINS6_IJS8_S8_S9_EEENS6_IJNS7_ILi1EEESH_SH_EEESB_SD_Li256ELb1ELb1ELb1ELb0EEENS1_36VarlenDynamicPersistentTileSchedulerILi128ELi96ELi256ELi256ELb1ELb1ELb0ELb1ELb0ELb1EEEEEEEEEvNT_6ParamsE,"a",@progbits
	.sectionflags	@""
	.align	4
.nv.constant0._ZN7cutlass13device_kernelIN5flash19enable_sm80_to_sm89INS1_16FlashAttnFwdSm80INS1_25CollectiveMainloopFwdSm80ILi8ELi1ELb1EN4cute5tupleIJNS5_1CILi128EEENS7_ILi96EEES8_EEELi128ENS_6half_tEfNS_4arch4Sm80ELb0ELb1ELb1ELb1ELb0ELb1ELb1ELb1EEENS1_21CollectiveEpilogueFwdINS6_IJS8_S8_S9_EEENS6_IJNS7_ILi1EEESH_SH_EEESB_SD_Li256ELb1ELb1ELb1ELb0EEENS1_36VarlenDynamicPersistentTileSchedulerILi128ELi96ELi256ELi256ELb1ELb1ELb0ELb1ELb0ELb1EEEEEEEEEvNT_6ParamsE:
	.zero		1976


//--------------------- .nv.constant0._ZN7cutlass13device_kernelIN5flash19enable_sm80_to_sm89INS1_16FlashAttnFwdSm80INS1_25CollectiveMainloopFwdSm80ILi4ELi1ELb0EN4cute5tupleIJNS5_1CILi128EEENS7_ILi64EEES8_EEELi128ENS_6half_tEfNS_4arch4Sm80ELb1ELb0ELb1ELb0ELb0ELb0ELb1ELb1EEENS1_21CollectiveEpilogueFwdINS6_IJS8_S8_S9_EEENS6_IJNS7_ILi1EEESH_SH_EEESB_SD_Li128ELb0ELb1ELb1ELb0EEENS1_30DynamicPersistentTileSchedulerILi128ELi128ELb1ELb1ELb0EEEEEEEEEvNT_6ParamsE --------------------------
	.section	.nv.constant0._ZN7cutlass13device_kernelIN5flash19enable_sm80_to_sm89INS1_16FlashAttnFwdSm80INS1_25CollectiveMainloopFwdSm80ILi4ELi1ELb0EN4cute5tupleIJNS5_1CILi128EEENS7_ILi64EEES8_EEELi128ENS_6half_tEfNS_4arch4Sm80ELb1ELb0ELb1ELb0ELb0ELb0ELb1ELb1EEENS1_21CollectiveEpilogueFwdINS6_IJS8_S8_S9_EEENS6_IJNS7_ILi1EEESH_SH_EEESB_SD_Li128ELb0ELb1ELb1ELb0EEENS1_30DynamicPersistentTileSchedulerILi128ELi128ELb1ELb1ELb0EEEEEEEEEvNT_6ParamsE,"a",@progbits
	.sectionflags	@""
	.align	4
.nv.constant0._ZN7cutlass13device_kernelIN5flash19enable_sm80_to_sm89INS1_16FlashAttnFwdSm80INS1_25CollectiveMainloopFwdSm80ILi4ELi1ELb0EN4cute5tupleIJNS5_1CILi128EEENS7_ILi64EEES8_EEELi128ENS_6half_tEfNS_4arch4Sm80ELb1ELb0ELb1ELb0ELb0ELb0ELb1ELb1EEENS1_21CollectiveEpilogueFwdINS6_IJS8_S8_S9_EEENS6_IJNS7_ILi1EEESH_SH_EEESB_SD_Li128ELb0ELb1ELb1ELb0EEENS1_30DynamicPersistentTileSchedulerILi128ELi128ELb1ELb1ELb0EEEEEEEEEvNT_6ParamsE:
	.zero		1960


//--------------------- .nv.constant0._ZN7cutlass13device_kernelIN5flash19enable_sm80_to_sm89INS1_16FlashAttnFwdSm80INS1_25CollectiveMainloopFwdSm80ILi8ELi1ELb1EN4cute5tupleIJNS5_1CILi128EEENS7_ILi112EEES8_EEELi128ENS_6half_tEfNS_4arch4Sm80ELb1ELb0ELb1ELb1ELb0ELb0ELb1ELb1EEENS1_21CollectiveEpilogueFwdINS6_IJS8_S8_S9_EEENS6_IJNS7_ILi1EEESH_SH_EEESB_SD_Li256ELb1ELb1ELb1ELb0EEENS1_36VarlenDynamicPersistentTileSchedulerILi128ELi112ELi256ELi256ELb1ELb1ELb0ELb1ELb1ELb1EEEEEEEEEvNT_6ParamsE --------------------------
	.section	.nv.constant0._ZN7cutlass13device_kernelIN5flash19enable_sm80_to_sm89INS1_16FlashAttnFwdSm80INS1_25CollectiveMainloopFwdSm80ILi8ELi1ELb1EN4cute5tupleIJNS5_1CILi128EEENS7_ILi112EEES8_EEELi128ENS_6half_tEfNS_4arch4Sm80ELb1ELb0ELb1ELb1ELb0ELb0ELb1ELb1EEENS1_21CollectiveEpilogueFwdINS6_IJS8_S8_S9_EEENS6_IJNS7_ILi1EEESH_SH_EEESB_SD_Li256ELb1ELb1ELb1ELb0EEENS1_36VarlenDynamicPersistentTileSchedulerILi128ELi112ELi256ELi256ELb1ELb1ELb0ELb1ELb1ELb1EEEEEEEEEvNT_6ParamsE,"a",@progbits
	.sectionflags	@""
	.align	4
.nv.constant0._ZN7cutlass13device_kernelIN5flash19enable_sm80_to_sm89INS1_16FlashAttnFwdSm80INS1_25CollectiveMainloopFwdSm80ILi8ELi1ELb1EN4cute5tupleIJNS5_1CILi128EEENS7_ILi112EEES8_EEELi128ENS_6half_tEfNS_4arch4Sm80ELb1ELb0ELb1ELb1ELb0ELb0ELb1ELb1EEENS1_21CollectiveEpilogueFwdINS6_IJS8_S8_S9_EEENS6_IJNS7_ILi1EEESH_SH_EEESB_SD_Li256ELb1ELb1ELb1ELb0EEENS1_36VarlenDynamicPersistentTileSchedulerILi128ELi112ELi256ELi256ELb1ELb1ELb0ELb1ELb1ELb1EEEEEEEEEvNT_6ParamsE:
	.zero		1976


//--------------------- .nv.constant0._ZN7cutlass13device_kernelIN5flash19enable_sm80_to_sm89INS1_16FlashAttnFwdSm80INS1_25CollectiveMainloopFwdSm80ILi8ELi1ELb1EN4cute5tupleIJNS5_1CILi128EEENS7_ILi112EEES8_EEELi128ENS_6half_tEfNS_4arch4Sm80ELb1ELb0ELb1ELb1ELb0ELb1ELb1ELb1EEENS1_21CollectiveEpilogueFwdINS6_IJS8_S8_S9_EEENS6_IJNS7_ILi1EEESH_SH_EEESB_SD_Li256ELb1ELb1ELb1ELb0EEENS1_36VarlenDynamicPersistentTileSchedulerILi128ELi112ELi256ELi256ELb1ELb1ELb0ELb1ELb1ELb1EEEEEEEEEvNT_6ParamsE --------------------------
	.section	.nv.constant0._ZN7cutlass13device_kernelIN5flash19enable_sm80_to_sm89INS1_16FlashAttnFwdSm80INS1_25CollectiveMainloopFwdSm80ILi8ELi1ELb1EN4cute5tupleIJNS5_1CILi128EEENS7_ILi112EEES8_EEELi128ENS_6half_tEfNS_4arch4Sm80ELb1ELb0ELb1ELb1ELb0ELb1ELb1ELb1EEENS1_21CollectiveEpilogueFwdINS6_IJS8_S8_S9_EEENS6_IJNS7_ILi1EEESH_SH_EEESB_SD_Li256ELb1ELb1ELb1ELb0EEENS1_36VarlenDynamicPersistentTileSchedulerILi128ELi112ELi256ELi256ELb1ELb1ELb0ELb1ELb1ELb1EEEEEEEEEvNT_6ParamsE,"a",@progbits
	.sectionflags	@""
	.align	4
.nv.constant0._ZN7cutlass13device_kernelIN5flash19enable_sm80_to_sm89INS1_16FlashAttnFwdSm80INS1_25CollectiveMainloopFwdSm80ILi8ELi1ELb1EN4cute5tupleIJNS5_1CILi128EEENS7_ILi112EEES8_EEELi128ENS_6half_tEfNS_4arch4Sm80ELb1ELb0ELb1ELb1ELb0ELb1ELb1ELb1EEENS1_21CollectiveEpilogueFwdINS6_IJS8_S8_S9_EEENS6_IJNS7_ILi1EEESH_SH_EEESB_SD_Li256ELb1ELb1ELb1ELb0EEENS1_36VarlenDynamicPersistentTileSchedulerILi128ELi112ELi256ELi256ELb1ELb1ELb0ELb1ELb1ELb1EEEEEEEEEvNT_6ParamsE:
	.zero		1976


//--------------------- SYMBOLS --------------------------

	.type		.nv.reservedSmem.offset0,@object
	.size		.nv.reservedSmem.offset0,0x4
